//
// Generated by NVIDIA NVVM Compiler
//
// Compiler Build ID: CL-36424714
// Cuda compilation tools, release 13.0, V13.0.88
// Based on NVVM 20.0.0
//

.version 9.0
.target sm_100
.address_size 64

	// .globl	_ZN9OwnTensor4cuda38vocab_parallel_ce_fused_forward_kernelEPKfS2_PfS3_S3_S3_ll
// _ZZN9OwnTensor4cuda38vocab_parallel_ce_fused_forward_kernelEPKfS2_PfS3_S3_S3_llE4smax has been demoted
// _ZZN9OwnTensor4cuda38vocab_parallel_ce_fused_forward_kernelEPKfS2_PfS3_S3_S3_llE7row_max has been demoted
// _ZZN9OwnTensor4cuda38vocab_parallel_ce_fused_forward_kernelEPKfS2_PfS3_S3_S3_llE4ssum has been demoted

.visible .entry _ZN9OwnTensor4cuda38vocab_parallel_ce_fused_forward_kernelEPKfS2_PfS3_S3_S3_ll(
	.param .u64 .ptr .align 1 _ZN9OwnTensor4cuda38vocab_parallel_ce_fused_forward_kernelEPKfS2_PfS3_S3_S3_ll_param_0,
	.param .u64 .ptr .align 1 _ZN9OwnTensor4cuda38vocab_parallel_ce_fused_forward_kernelEPKfS2_PfS3_S3_S3_ll_param_1,
	.param .u64 .ptr .align 1 _ZN9OwnTensor4cuda38vocab_parallel_ce_fused_forward_kernelEPKfS2_PfS3_S3_S3_ll_param_2,
	.param .u64 .ptr .align 1 _ZN9OwnTensor4cuda38vocab_parallel_ce_fused_forward_kernelEPKfS2_PfS3_S3_S3_ll_param_3,
	.param .u64 .ptr .align 1 _ZN9OwnTensor4cuda38vocab_parallel_ce_fused_forward_kernelEPKfS2_PfS3_S3_S3_ll_param_4,
	.param .u64 .ptr .align 1 _ZN9OwnTensor4cuda38vocab_parallel_ce_fused_forward_kernelEPKfS2_PfS3_S3_S3_ll_param_5,
	.param .u64 _ZN9OwnTensor4cuda38vocab_parallel_ce_fused_forward_kernelEPKfS2_PfS3_S3_S3_ll_param_6,
	.param .u64 _ZN9OwnTensor4cuda38vocab_parallel_ce_fused_forward_kernelEPKfS2_PfS3_S3_S3_ll_param_7
)
{
	.reg .pred 	%p<57>;
	.reg .b32 	%r<103>;
	.reg .b32 	%f<162>;
	.reg .b64 	%rd<125>;
	// demoted variable
	.shared .align 4 .b8 _ZZN9OwnTensor4cuda38vocab_parallel_ce_fused_forward_kernelEPKfS2_PfS3_S3_S3_llE4smax[128];
	// demoted variable
	.shared .align 4 .f32 _ZZN9OwnTensor4cuda38vocab_parallel_ce_fused_forward_kernelEPKfS2_PfS3_S3_S3_llE7row_max;
	// demoted variable
	.shared .align 4 .b8 _ZZN9OwnTensor4cuda38vocab_parallel_ce_fused_forward_kernelEPKfS2_PfS3_S3_S3_llE4ssum[128];
	ld.param.u64 	%rd43, [_ZN9OwnTensor4cuda38vocab_parallel_ce_fused_forward_kernelEPKfS2_PfS3_S3_S3_ll_param_0];
	ld.param.u64 	%rd44, [_ZN9OwnTensor4cuda38vocab_parallel_ce_fused_forward_kernelEPKfS2_PfS3_S3_S3_ll_param_2];
	ld.param.u64 	%rd45, [_ZN9OwnTensor4cuda38vocab_parallel_ce_fused_forward_kernelEPKfS2_PfS3_S3_S3_ll_param_5];
	ld.param.u64 	%rd41, [_ZN9OwnTensor4cuda38vocab_parallel_ce_fused_forward_kernelEPKfS2_PfS3_S3_S3_ll_param_6];
	cvta.to.global.u64 	%rd1, %rd44;
	cvta.to.global.u64 	%rd46, %rd43;
	cvta.to.global.u64 	%rd2, %rd45;
	mov.u32 	%r4, %ctaid.x;
	mov.u32 	%r5, %tid.x;
	mov.u32 	%r1, %ntid.x;
	cvt.u64.u32 	%rd3, %r4;
	mul.lo.s64 	%rd4, %rd41, %rd3;
	shl.b64 	%rd47, %rd4, 2;
	add.s64 	%rd5, %rd46, %rd47;
	cvt.u64.u32 	%rd6, %r5;
	setp.le.s64 	%p2, %rd41, %rd6;
	mov.f32 	%f153, 0fFF7FFFFF;
	@%p2 bra 	$L__BB0_10;
	cvt.u64.u32 	%rd7, %r1;
	add.s64 	%rd48, %rd6, %rd7;
	max.u64 	%rd49, %rd41, %rd48;
	setp.lt.u64 	%p3, %rd48, %rd41;
	selp.u64 	%rd8, 1, 0, %p3;
	add.s64 	%rd50, %rd48, %rd8;
	sub.s64 	%rd9, %rd49, %rd50;
	and.b64  	%rd51, %rd9, -4294967296;
	setp.ne.s64 	%p4, %rd51, 0;
	@%p4 bra 	$L__BB0_3;
	cvt.u32.u64 	%r6, %rd7;
	cvt.u32.u64 	%r7, %rd9;
	div.u32 	%r8, %r7, %r6;
	cvt.u64.u32 	%rd115, %r8;
	bra.uni 	$L__BB0_4;
$L__BB0_3:
	div.u64 	%rd115, %rd9, %rd7;
$L__BB0_4:
	add.s64 	%rd13, %rd115, %rd8;
	and.b64  	%rd52, %rd13, 3;
	setp.eq.s64 	%p5, %rd52, 3;
	mov.f32 	%f153, 0fFF7FFFFF;
	mov.u64 	%rd118, %rd6;
	@%p5 bra 	$L__BB0_7;
	add.s64 	%rd53, %rd13, 1;
	and.b64  	%rd54, %rd53, 3;
	neg.s64 	%rd116, %rd54;
	mov.f32 	%f153, 0fFF7FFFFF;
	mov.u64 	%rd118, %rd6;
$L__BB0_6:
	.pragma "nounroll";
	cvt.u32.u64 	%r9, %rd118;
	shl.b64 	%rd55, %rd118, 2;
	add.s64 	%rd56, %rd5, %rd55;
	ld.global.nc.f32 	%f29, [%rd56];
	setp.gt.f32 	%p6, %f29, %f153;
	selp.f32 	%f153, %f29, %f153, %p6;
	add.s32 	%r10, %r1, %r9;
	cvt.u64.u32 	%rd118, %r10;
	add.s64 	%rd116, %rd116, 1;
	setp.ne.s64 	%p7, %rd116, 0;
	@%p7 bra 	$L__BB0_6;
$L__BB0_7:
	setp.lt.u64 	%p8, %rd13, 3;
	@%p8 bra 	$L__BB0_10;
	shl.b64 	%rd59, %rd7, 2;
	shl.b32 	%r12, %r1, 1;
$L__BB0_9:
	cvt.u32.u64 	%r11, %rd118;
	shl.b64 	%rd57, %rd118, 2;
	add.s64 	%rd58, %rd5, %rd57;
	ld.global.nc.f32 	%f30, [%rd58];
	setp.gt.f32 	%p9, %f30, %f153;
	selp.f32 	%f31, %f30, %f153, %p9;
	add.s64 	%rd60, %rd58, %rd59;
	ld.global.nc.f32 	%f32, [%rd60];
	setp.gt.f32 	%p10, %f32, %f31;
	selp.f32 	%f33, %f32, %f31, %p10;
	add.s32 	%r13, %r12, %r11;
	add.s64 	%rd61, %rd60, %rd59;
	ld.global.nc.f32 	%f34, [%rd61];
	setp.gt.f32 	%p11, %f34, %f33;
	selp.f32 	%f35, %f34, %f33, %p11;
	add.s32 	%r14, %r13, %r1;
	mul.wide.u32 	%rd62, %r14, 4;
	add.s64 	%rd63, %rd5, %rd62;
	ld.global.nc.f32 	%f36, [%rd63];
	setp.gt.f32 	%p12, %f36, %f35;
	selp.f32 	%f153, %f36, %f35, %p12;
	add.s32 	%r15, %r14, %r1;
	cvt.u64.u32 	%rd118, %r15;
	setp.gt.u64 	%p13, %rd41, %rd118;
	@%p13 bra 	$L__BB0_9;
$L__BB0_10:
	cvt.u32.u64 	%r16, %rd6;
	mov.b32 	%r17, %f153;
	shfl.sync.down.b32	%r18|%p14, %r17, 16, 31, -1;
	mov.b32 	%f37, %r18;
	max.f32 	%f38, %f153, %f37;
	mov.b32 	%r19, %f38;
	shfl.sync.down.b32	%r20|%p15, %r19, 8, 31, -1;
	mov.b32 	%f39, %r20;
	max.f32 	%f40, %f38, %f39;
	mov.b32 	%r21, %f40;
	shfl.sync.down.b32	%r22|%p16, %r21, 4, 31, -1;
	mov.b32 	%f41, %r22;
	max.f32 	%f42, %f40, %f41;
	mov.b32 	%r23, %f42;
	shfl.sync.down.b32	%r24|%p17, %r23, 2, 31, -1;
	mov.b32 	%f43, %r24;
	max.f32 	%f44, %f42, %f43;
	mov.b32 	%r25, %f44;
	shfl.sync.down.b32	%r26|%p18, %r25, 1, 31, -1;
	mov.b32 	%f45, %r26;
	max.f32 	%f8, %f44, %f45;
	and.b32  	%r2, %r16, 31;
	shr.u32 	%r3, %r16, 5;
	setp.ne.s32 	%p19, %r2, 0;
	@%p19 bra 	$L__BB0_12;
	shl.b32 	%r27, %r3, 2;
	mov.u32 	%r28, _ZZN9OwnTensor4cuda38vocab_parallel_ce_fused_forward_kernelEPKfS2_PfS3_S3_S3_llE4smax;
	add.s32 	%r29, %r28, %r27;
	st.shared.f32 	[%r29], %f8;
$L__BB0_12:
	bar.sync 	0;
	setp.gt.u32 	%p21, %r16, 31;
	mov.pred 	%p56, 0;
	@%p21 bra 	$L__BB0_17;
	add.s32 	%r32, %r1, 31;
	shr.u32 	%r33, %r32, 5;
	setp.ge.u32 	%p22, %r16, %r33;
	mov.f32 	%f154, 0fFF7FFFFF;
	@%p22 bra 	$L__BB0_15;
	shl.b32 	%r35, %r16, 2;
	mov.u32 	%r36, _ZZN9OwnTensor4cuda38vocab_parallel_ce_fused_forward_kernelEPKfS2_PfS3_S3_S3_llE4smax;
	add.s32 	%r37, %r36, %r35;
	ld.shared.f32 	%f154, [%r37];
$L__BB0_15:
	mov.b32 	%r39, %f154;
	shfl.sync.down.b32	%r40|%p24, %r39, 16, 31, -1;
	mov.b32 	%f47, %r40;
	max.f32 	%f48, %f154, %f47;
	mov.b32 	%r41, %f48;
	shfl.sync.down.b32	%r42|%p25, %r41, 8, 31, -1;
	mov.b32 	%f49, %r42;
	max.f32 	%f50, %f48, %f49;
	mov.b32 	%r43, %f50;
	shfl.sync.down.b32	%r44|%p26, %r43, 4, 31, -1;
	mov.b32 	%f51, %r44;
	max.f32 	%f52, %f50, %f51;
	mov.b32 	%r45, %f52;
	shfl.sync.down.b32	%r46|%p27, %r45, 2, 31, -1;
	mov.b32 	%f53, %r46;
	max.f32 	%f54, %f52, %f53;
	mov.b32 	%r47, %f54;
	shfl.sync.down.b32	%r48|%p28, %r47, 1, 31, -1;
	mov.b32 	%f55, %r48;
	max.f32 	%f11, %f54, %f55;
	setp.ne.s32 	%p29, %r16, 0;
	@%p29 bra 	$L__BB0_17;
	st.shared.f32 	[_ZZN9OwnTensor4cuda38vocab_parallel_ce_fused_forward_kernelEPKfS2_PfS3_S3_S3_llE7row_max], %f11;
	mov.pred 	%p56, -1;
$L__BB0_17:
	setp.le.s64 	%p31, %rd41, %rd6;
	bar.sync 	0;
	mov.f32 	%f159, 0f00000000;
	@%p31 bra 	$L__BB0_27;
	ld.shared.f32 	%f12, [_ZZN9OwnTensor4cuda38vocab_parallel_ce_fused_forward_kernelEPKfS2_PfS3_S3_S3_llE7row_max];
	cvt.u64.u32 	%rd22, %r1;
	add.s64 	%rd64, %rd6, %rd22;
	max.u64 	%rd65, %rd41, %rd64;
	setp.lt.u64 	%p32, %rd64, %rd41;
	selp.u64 	%rd23, 1, 0, %p32;
	add.s64 	%rd66, %rd64, %rd23;
	sub.s64 	%rd24, %rd65, %rd66;
	and.b64  	%rd67, %rd24, -4294967296;
	setp.ne.s64 	%p33, %rd67, 0;
	@%p33 bra 	$L__BB0_20;
	cvt.u32.u64 	%r49, %rd22;
	cvt.u32.u64 	%r50, %rd24;
	div.u32 	%r51, %r50, %r49;
	cvt.u64.u32 	%rd120, %r51;
	bra.uni 	$L__BB0_21;
$L__BB0_20:
	div.u64 	%rd120, %rd24, %rd22;
$L__BB0_21:
	add.s64 	%rd28, %rd120, %rd23;
	and.b64  	%rd68, %rd28, 3;
	setp.eq.s64 	%p34, %rd68, 3;
	mov.f32 	%f159, 0f00000000;
	mov.u64 	%rd123, %rd6;
	@%p34 bra 	$L__BB0_24;
	add.s64 	%rd69, %rd28, 1;
	and.b64  	%rd70, %rd69, 3;
	neg.s64 	%rd121, %rd70;
	mov.f32 	%f159, 0f00000000;
	mov.u64 	%rd123, %rd6;
$L__BB0_23:
	.pragma "nounroll";
	cvt.u32.u64 	%r52, %rd123;
	shl.b64 	%rd71, %rd123, 2;
	add.s64 	%rd72, %rd5, %rd71;
	ld.global.nc.f32 	%f60, [%rd72];
	sub.f32 	%f61, %f60, %f12;
	fma.rn.f32 	%f62, %f61, 0f3BBB989D, 0f3F000000;
	cvt.sat.f32.f32 	%f63, %f62;
	mov.f32 	%f64, 0f4B400001;
	mov.f32 	%f65, 0f437C0000;
	fma.rm.f32 	%f66, %f63, %f65, %f64;
	add.f32 	%f67, %f66, 0fCB40007F;
	neg.f32 	%f68, %f67;
	fma.rn.f32 	%f69, %f61, 0f3FB8AA3B, %f68;
	fma.rn.f32 	%f70, %f61, 0f32A57060, %f69;
	mov.b32 	%r53, %f66;
	shl.b32 	%r54, %r53, 23;
	mov.b32 	%f71, %r54;
	ex2.approx.ftz.f32 	%f72, %f70;
	mul.f32 	%f73, %f72, %f71;
	add.s64 	%rd73, %rd123, %rd4;
	shl.b64 	%rd74, %rd73, 2;
	add.s64 	%rd75, %rd1, %rd74;
	st.global.f32 	[%rd75], %f73;
	add.f32 	%f159, %f159, %f73;
	add.s32 	%r55, %r1, %r52;
	cvt.u64.u32 	%rd123, %r55;
	add.s64 	%rd121, %rd121, 1;
	setp.ne.s64 	%p35, %rd121, 0;
	@%p35 bra 	$L__BB0_23;
$L__BB0_24:
	setp.lt.u64 	%p36, %rd28, 3;
	@%p36 bra 	$L__BB0_27;
	shl.b64 	%rd81, %rd22, 2;
	shl.b32 	%r61, %r1, 1;
$L__BB0_26:
	cvt.u32.u64 	%r56, %rd123;
	shl.b64 	%rd76, %rd123, 2;
	add.s64 	%rd77, %rd5, %rd76;
	ld.global.nc.f32 	%f74, [%rd77];
	sub.f32 	%f75, %f74, %f12;
	fma.rn.f32 	%f76, %f75, 0f3BBB989D, 0f3F000000;
	cvt.sat.f32.f32 	%f77, %f76;
	mov.f32 	%f78, 0f4B400001;
	mov.f32 	%f79, 0f437C0000;
	fma.rm.f32 	%f80, %f77, %f79, %f78;
	add.f32 	%f81, %f80, 0fCB40007F;
	neg.f32 	%f82, %f81;
	fma.rn.f32 	%f83, %f75, 0f3FB8AA3B, %f82;
	fma.rn.f32 	%f84, %f75, 0f32A57060, %f83;
	mov.b32 	%r57, %f80;
	shl.b32 	%r58, %r57, 23;
	mov.b32 	%f85, %r58;
	ex2.approx.ftz.f32 	%f86, %f84;
	mul.f32 	%f87, %f86, %f85;
	add.s64 	%rd78, %rd123, %rd4;
	shl.b64 	%rd79, %rd78, 2;
	add.s64 	%rd80, %rd1, %rd79;
	st.global.f32 	[%rd80], %f87;
	add.f32 	%f88, %f159, %f87;
	add.s64 	%rd82, %rd77, %rd81;
	ld.global.nc.f32 	%f89, [%rd82];
	sub.f32 	%f90, %f89, %f12;
	fma.rn.f32 	%f91, %f90, 0f3BBB989D, 0f3F000000;
	cvt.sat.f32.f32 	%f92, %f91;
	fma.rm.f32 	%f93, %f92, %f79, %f78;
	add.f32 	%f94, %f93, 0fCB40007F;
	neg.f32 	%f95, %f94;
	fma.rn.f32 	%f96, %f90, 0f3FB8AA3B, %f95;
	fma.rn.f32 	%f97, %f90, 0f32A57060, %f96;
	mov.b32 	%r59, %f93;
	shl.b32 	%r60, %r59, 23;
	mov.b32 	%f98, %r60;
	ex2.approx.ftz.f32 	%f99, %f97;
	mul.f32 	%f100, %f99, %f98;
	add.s64 	%rd83, %rd80, %rd81;
	st.global.f32 	[%rd83], %f100;
	add.f32 	%f101, %f88, %f100;
	add.s32 	%r62, %r61, %r56;
	cvt.u64.u32 	%rd84, %r62;
	mul.wide.u32 	%rd85, %r62, 4;
	add.s64 	%rd86, %rd5, %rd85;
	ld.global.nc.f32 	%f102, [%rd86];
	sub.f32 	%f103, %f102, %f12;
	fma.rn.f32 	%f104, %f103, 0f3BBB989D, 0f3F000000;
	cvt.sat.f32.f32 	%f105, %f104;
	fma.rm.f32 	%f106, %f105, %f79, %f78;
	add.f32 	%f107, %f106, 0fCB40007F;
	neg.f32 	%f108, %f107;
	fma.rn.f32 	%f109, %f103, 0f3FB8AA3B, %f108;
	fma.rn.f32 	%f110, %f103, 0f32A57060, %f109;
	mov.b32 	%r63, %f106;
	shl.b32 	%r64, %r63, 23;
	mov.b32 	%f111, %r64;
	ex2.approx.ftz.f32 	%f112, %f110;
	mul.f32 	%f113, %f112, %f111;
	add.s64 	%rd87, %rd4, %rd84;
	shl.b64 	%rd88, %rd87, 2;
	add.s64 	%rd89, %rd1, %rd88;
	st.global.f32 	[%rd89], %f113;
	add.f32 	%f114, %f101, %f113;
	add.s32 	%r65, %r62, %r1;
	cvt.u64.u32 	%rd90, %r65;
	mul.wide.u32 	%rd91, %r65, 4;
	add.s64 	%rd92, %rd5, %rd91;
	ld.global.nc.f32 	%f115, [%rd92];
	sub.f32 	%f116, %f115, %f12;
	fma.rn.f32 	%f117, %f116, 0f3BBB989D, 0f3F000000;
	cvt.sat.f32.f32 	%f118, %f117;
	fma.rm.f32 	%f119, %f118, %f79, %f78;
	add.f32 	%f120, %f119, 0fCB40007F;
	neg.f32 	%f121, %f120;
	fma.rn.f32 	%f122, %f116, 0f3FB8AA3B, %f121;
	fma.rn.f32 	%f123, %f116, 0f32A57060, %f122;
	mov.b32 	%r66, %f119;
	shl.b32 	%r67, %r66, 23;
	mov.b32 	%f124, %r67;
	ex2.approx.ftz.f32 	%f125, %f123;
	mul.f32 	%f126, %f125, %f124;
	add.s64 	%rd93, %rd4, %rd90;
	shl.b64 	%rd94, %rd93, 2;
	add.s64 	%rd95, %rd1, %rd94;
	st.global.f32 	[%rd95], %f126;
	add.f32 	%f159, %f114, %f126;
	add.s32 	%r68, %r65, %r1;
	cvt.u64.u32 	%rd123, %r68;
	setp.gt.u64 	%p37, %rd41, %rd123;
	@%p37 bra 	$L__BB0_26;
$L__BB0_27:
	setp.ne.s32 	%p38, %r2, 0;
	mov.b32 	%r69, %f159;
	shfl.sync.down.b32	%r70|%p39, %r69, 16, 31, -1;
	mov.b32 	%f127, %r70;
	add.f32 	%f128, %f159, %f127;
	mov.b32 	%r71, %f128;
	shfl.sync.down.b32	%r72|%p40, %r71, 8, 31, -1;
	mov.b32 	%f129, %r72;
	add.f32 	%f130, %f128, %f129;
	mov.b32 	%r73, %f130;
	shfl.sync.down.b32	%r74|%p41, %r73, 4, 31, -1;
	mov.b32 	%f131, %r74;
	add.f32 	%f132, %f130, %f131;
	mov.b32 	%r75, %f132;
	shfl.sync.down.b32	%r76|%p42, %r75, 2, 31, -1;
	mov.b32 	%f133, %r76;
	add.f32 	%f134, %f132, %f133;
	mov.b32 	%r77, %f134;
	shfl.sync.down.b32	%r78|%p43, %r77, 1, 31, -1;
	mov.b32 	%f135, %r78;
	add.f32 	%f161, %f134, %f135;
	@%p38 bra 	$L__BB0_29;
	cvt.u32.u64 	%r79, %rd6;
	shr.u32 	%r80, %r79, 3;
	and.b32  	%r81, %r80, 124;
	mov.u32 	%r82, _ZZN9OwnTensor4cuda38vocab_parallel_ce_fused_forward_kernelEPKfS2_PfS3_S3_S3_llE4ssum;
	add.s32 	%r83, %r82, %r81;
	st.shared.f32 	[%r83], %f161;
$L__BB0_29:
	cvt.u32.u64 	%r84, %rd6;
	setp.gt.u32 	%p44, %r84, 31;
	bar.sync 	0;
	@%p44 bra 	$L__BB0_33;
	add.s32 	%r86, %r1, 31;
	shr.u32 	%r87, %r86, 5;
	setp.ge.u32 	%p45, %r84, %r87;
	mov.f32 	%f160, 0f00000000;
	@%p45 bra 	$L__BB0_32;
	shl.b32 	%r89, %r84, 2;
	mov.u32 	%r90, _ZZN9OwnTensor4cuda38vocab_parallel_ce_fused_forward_kernelEPKfS2_PfS3_S3_S3_llE4ssum;
	add.s32 	%r91, %r90, %r89;
	ld.shared.f32 	%f160, [%r91];
$L__BB0_32:
	mov.b32 	%r92, %f160;
	shfl.sync.down.b32	%r93|%p46, %r92, 16, 31, -1;
	mov.b32 	%f137, %r93;
	add.f32 	%f138, %f160, %f137;
	mov.b32 	%r94, %f138;
	shfl.sync.down.b32	%r95|%p47, %r94, 8, 31, -1;
	mov.b32 	%f139, %r95;
	add.f32 	%f140, %f138, %f139;
	mov.b32 	%r96, %f140;
	shfl.sync.down.b32	%r97|%p48, %r96, 4, 31, -1;
	mov.b32 	%f141, %r97;
	add.f32 	%f142, %f140, %f141;
	mov.b32 	%r98, %f142;
	shfl.sync.down.b32	%r99|%p49, %r98, 2, 31, -1;
	mov.b32 	%f143, %r99;
	add.f32 	%f144, %f142, %f143;
	mov.b32 	%r100, %f144;
	shfl.sync.down.b32	%r101|%p50, %r100, 1, 31, -1;
	mov.b32 	%f145, %r101;
	add.f32 	%f161, %f144, %f145;
$L__BB0_33:
	not.pred 	%p51, %p56;
	@%p51 bra 	$L__BB0_35;
	ld.param.u64 	%rd113, [_ZN9OwnTensor4cuda38vocab_parallel_ce_fused_forward_kernelEPKfS2_PfS3_S3_S3_ll_param_4];
	ld.param.u64 	%rd112, [_ZN9OwnTensor4cuda38vocab_parallel_ce_fused_forward_kernelEPKfS2_PfS3_S3_S3_ll_param_3];
	ld.shared.f32 	%f146, [_ZZN9OwnTensor4cuda38vocab_parallel_ce_fused_forward_kernelEPKfS2_PfS3_S3_S3_llE7row_max];
	cvta.to.global.u64 	%rd96, %rd112;
	shl.b64 	%rd97, %rd3, 2;
	add.s64 	%rd98, %rd96, %rd97;
	st.global.f32 	[%rd98], %f146;
	cvta.to.global.u64 	%rd99, %rd113;
	add.s64 	%rd100, %rd99, %rd97;
	st.global.f32 	[%rd100], %f161;
$L__BB0_35:
	bar.sync 	0;
	@%p51 bra 	$L__BB0_39;
	ld.param.u64 	%rd114, [_ZN9OwnTensor4cuda38vocab_parallel_ce_fused_forward_kernelEPKfS2_PfS3_S3_S3_ll_param_7];
	ld.param.u64 	%rd111, [_ZN9OwnTensor4cuda38vocab_parallel_ce_fused_forward_kernelEPKfS2_PfS3_S3_S3_ll_param_1];
	cvta.to.global.u64 	%rd101, %rd111;
	shl.b64 	%rd102, %rd3, 2;
	add.s64 	%rd103, %rd101, %rd102;
	ld.global.nc.f32 	%f147, [%rd103];
	cvt.rzi.s64.f32 	%rd104, %f147;
	sub.s64 	%rd37, %rd104, %rd114;
	setp.lt.s64 	%p53, %rd37, 0;
	setp.ge.s64 	%p54, %rd37, %rd41;
	or.pred  	%p55, %p53, %p54;
	@%p55 bra 	$L__BB0_38;
	shl.b64 	%rd107, %rd37, 2;
	add.s64 	%rd108, %rd5, %rd107;
	ld.global.nc.f32 	%f148, [%rd108];
	add.s64 	%rd110, %rd2, %rd102;
	st.global.f32 	[%rd110], %f148;
	bra.uni 	$L__BB0_39;
$L__BB0_38:
	add.s64 	%rd106, %rd2, %rd102;
	mov.b32 	%r102, 0;
	st.global.u32 	[%rd106], %r102;
$L__BB0_39:
	ret;

}
	// .globl	_ZN9OwnTensor4cuda22normalize_probs_kernelEPfPKfll
.visible .entry _ZN9OwnTensor4cuda22normalize_probs_kernelEPfPKfll(
	.param .u64 .ptr .align 1 _ZN9OwnTensor4cuda22normalize_probs_kernelEPfPKfll_param_0,
	.param .u64 .ptr .align 1 _ZN9OwnTensor4cuda22normalize_probs_kernelEPfPKfll_param_1,
	.param .u64 _ZN9OwnTensor4cuda22normalize_probs_kernelEPfPKfll_param_2,
	.param .u64 _ZN9OwnTensor4cuda22normalize_probs_kernelEPfPKfll_param_3
)
{
	.reg .pred 	%p<3>;
	.reg .b32 	%r<8>;
	.reg .b32 	%f<4>;
	.reg .b64 	%rd<17>;

	ld.param.u64 	%rd5, [_ZN9OwnTensor4cuda22normalize_probs_kernelEPfPKfll_param_0];
	ld.param.u64 	%rd6, [_ZN9OwnTensor4cuda22normalize_probs_kernelEPfPKfll_param_1];
	ld.param.u64 	%rd7, [_ZN9OwnTensor4cuda22normalize_probs_kernelEPfPKfll_param_2];
	ld.param.u64 	%rd8, [_ZN9OwnTensor4cuda22normalize_probs_kernelEPfPKfll_param_3];
	mov.u32 	%r1, %ctaid.x;
	mov.u32 	%r2, %ntid.x;
	mov.u32 	%r3, %tid.x;
	mad.lo.s32 	%r4, %r1, %r2, %r3;
	cvt.u64.u32 	%rd1, %r4;
	setp.le.s64 	%p1, %rd8, %rd1;
	@%p1 bra 	$L__BB1_5;
	and.b64  	%rd9, %rd7, -4294967296;
	setp.ne.s64 	%p2, %rd9, 0;
	@%p2 bra 	$L__BB1_3;
	cvt.u32.u64 	%r5, %rd7;
	cvt.u32.u64 	%r6, %rd1;
	div.u32 	%r7, %r6, %r5;
	cvt.u64.u32 	%rd16, %r7;
	bra.uni 	$L__BB1_4;
$L__BB1_3:
	div.s64 	%rd16, %rd1, %rd7;
$L__BB1_4:
	cvta.to.global.u64 	%rd10, %rd5;
	shl.b64 	%rd11, %rd1, 2;
	add.s64 	%rd12, %rd10, %rd11;
	ld.global.f32 	%f1, [%rd12];
	cvta.to.global.u64 	%rd13, %rd6;
	shl.b64 	%rd14, %rd16, 2;
	add.s64 	%rd15, %rd13, %rd14;
	ld.global.nc.f32 	%f2, [%rd15];
	div.rn.f32 	%f3, %f1, %f2;
	st.global.f32 	[%rd12], %f3;
$L__BB1_5:
	ret;

}
	// .globl	_ZN9OwnTensor4cuda20rescale_probs_kernelEPfPKfll
.visible .entry _ZN9OwnTensor4cuda20rescale_probs_kernelEPfPKfll(
	.param .u64 .ptr .align 1 _ZN9OwnTensor4cuda20rescale_probs_kernelEPfPKfll_param_0,
	.param .u64 .ptr .align 1 _ZN9OwnTensor4cuda20rescale_probs_kernelEPfPKfll_param_1,
	.param .u64 _ZN9OwnTensor4cuda20rescale_probs_kernelEPfPKfll_param_2,
	.param .u64 _ZN9OwnTensor4cuda20rescale_probs_kernelEPfPKfll_param_3
)
{
	.reg .pred 	%p<3>;
	.reg .b32 	%r<8>;
	.reg .b32 	%f<4>;
	.reg .b64 	%rd<17>;

	ld.param.u64 	%rd5, [_ZN9OwnTensor4cuda20rescale_probs_kernelEPfPKfll_param_0];
	ld.param.u64 	%rd6, [_ZN9OwnTensor4cuda20rescale_probs_kernelEPfPKfll_param_1];
	ld.param.u64 	%rd7, [_ZN9OwnTensor4cuda20rescale_probs_kernelEPfPKfll_param_2];
	ld.param.u64 	%rd8, [_ZN9OwnTensor4cuda20rescale_probs_kernelEPfPKfll_param_3];
	mov.u32 	%r1, %ctaid.x;
	mov.u32 	%r2, %ntid.x;
	mov.u32 	%r3, %tid.x;
	mad.lo.s32 	%r4, %r1, %r2, %r3;
	cvt.u64.u32 	%rd1, %r4;
	setp.le.s64 	%p1, %rd8, %rd1;
	@%p1 bra 	$L__BB2_5;
	and.b64  	%rd9, %rd7, -4294967296;
	setp.ne.s64 	%p2, %rd9, 0;
	@%p2 bra 	$L__BB2_3;
	cvt.u32.u64 	%r5, %rd7;
	cvt.u32.u64 	%r6, %rd1;
	div.u32 	%r7, %r6, %r5;
	cvt.u64.u32 	%rd16, %r7;
	bra.uni 	$L__BB2_4;
$L__BB2_3:
	div.s64 	%rd16, %rd1, %rd7;
$L__BB2_4:
	cvta.to.global.u64 	%rd10, %rd6;
	shl.b64 	%rd11, %rd16, 2;
	add.s64 	%rd12, %rd10, %rd11;
	ld.global.nc.f32 	%f1, [%rd12];
	cvta.to.global.u64 	%rd13, %rd5;
	shl.b64 	%rd14, %rd1, 2;
	add.s64 	%rd15, %rd13, %rd14;
	ld.global.f32 	%f2, [%rd15];
	mul.f32 	%f3, %f1, %f2;
	st.global.f32 	[%rd15], %f3;
$L__BB2_5:
	ret;

}
	// .globl	_ZN9OwnTensor4cuda28extract_target_logits_kernelEPKfS2_Pfllll
.visible .entry _ZN9OwnTensor4cuda28extract_target_logits_kernelEPKfS2_Pfllll(
	.param .u64 .ptr .align 1 _ZN9OwnTensor4cuda28extract_target_logits_kernelEPKfS2_Pfllll_param_0,
	.param .u64 .ptr .align 1 _ZN9OwnTensor4cuda28extract_target_logits_kernelEPKfS2_Pfllll_param_1,
	.param .u64 .ptr .align 1 _ZN9OwnTensor4cuda28extract_target_logits_kernelEPKfS2_Pfllll_param_2,
	.param .u64 _ZN9OwnTensor4cuda28extract_target_logits_kernelEPKfS2_Pfllll_param_3,
	.param .u64 _ZN9OwnTensor4cuda28extract_target_logits_kernelEPKfS2_Pfllll_param_4,
	.param .u64 _ZN9OwnTensor4cuda28extract_target_logits_kernelEPKfS2_Pfllll_param_5,
	.param .u64 _ZN9OwnTensor4cuda28extract_target_logits_kernelEPKfS2_Pfllll_param_6
)
{
	.reg .pred 	%p<5>;
	.reg .b32 	%r<6>;
	.reg .b32 	%f<3>;
	.reg .b64 	%rd<27>;

	ld.param.u64 	%rd4, [_ZN9OwnTensor4cuda28extract_target_logits_kernelEPKfS2_Pfllll_param_0];
	ld.param.u64 	%rd5, [_ZN9OwnTensor4cuda28extract_target_logits_kernelEPKfS2_Pfllll_param_1];
	ld.param.u64 	%rd8, [_ZN9OwnTensor4cuda28extract_target_logits_kernelEPKfS2_Pfllll_param_2];
	ld.param.u64 	%rd9, [_ZN9OwnTensor4cuda28extract_target_logits_kernelEPKfS2_Pfllll_param_3];
	ld.param.u64 	%rd10, [_ZN9OwnTensor4cuda28extract_target_logits_kernelEPKfS2_Pfllll_param_4];
	ld.param.u64 	%rd6, [_ZN9OwnTensor4cuda28extract_target_logits_kernelEPKfS2_Pfllll_param_5];
	ld.param.u64 	%rd7, [_ZN9OwnTensor4cuda28extract_target_logits_kernelEPKfS2_Pfllll_param_6];
	cvta.to.global.u64 	%rd1, %rd8;
	mov.u32 	%r1, %ctaid.x;
	mov.u32 	%r2, %ntid.x;
	mov.u32 	%r3, %tid.x;
	mad.lo.s32 	%r4, %r1, %r2, %r3;
	cvt.u64.u32 	%rd2, %r4;
	mul.lo.s64 	%rd11, %rd10, %rd9;
	setp.le.s64 	%p1, %rd11, %rd2;
	@%p1 bra 	$L__BB3_4;
	cvta.to.global.u64 	%rd12, %rd5;
	shl.b64 	%rd13, %rd2, 2;
	add.s64 	%rd14, %rd12, %rd13;
	ld.global.nc.f32 	%f1, [%rd14];
	cvt.rzi.s64.f32 	%rd15, %f1;
	setp.lt.s64 	%p2, %rd15, %rd7;
	add.s64 	%rd16, %rd7, %rd6;
	setp.ge.s64 	%p3, %rd15, %rd16;
	or.pred  	%p4, %p2, %p3;
	@%p4 bra 	$L__BB3_3;
	mul.lo.s64 	%rd19, %rd6, %rd2;
	sub.s64 	%rd20, %rd19, %rd7;
	add.s64 	%rd21, %rd20, %rd15;
	cvta.to.global.u64 	%rd22, %rd4;
	shl.b64 	%rd23, %rd21, 2;
	add.s64 	%rd24, %rd22, %rd23;
	ld.global.nc.f32 	%f2, [%rd24];
	add.s64 	%rd26, %rd1, %rd13;
	st.global.f32 	[%rd26], %f2;
	bra.uni 	$L__BB3_4;
$L__BB3_3:
	add.s64 	%rd18, %rd1, %rd13;
	mov.b32 	%r5, 0;
	st.global.u32 	[%rd18], %r5;
$L__BB3_4:
	ret;

}
	// .globl	_ZN9OwnTensor4cuda22sparse_subtract_kernelEPfPKffllll
.visible .entry _ZN9OwnTensor4cuda22sparse_subtract_kernelEPfPKffllll(
	.param .u64 .ptr .align 1 _ZN9OwnTensor4cuda22sparse_subtract_kernelEPfPKffllll_param_0,
	.param .u64 .ptr .align 1 _ZN9OwnTensor4cuda22sparse_subtract_kernelEPfPKffllll_param_1,
	.param .f32 _ZN9OwnTensor4cuda22sparse_subtract_kernelEPfPKffllll_param_2,
	.param .u64 _ZN9OwnTensor4cuda22sparse_subtract_kernelEPfPKffllll_param_3,
	.param .u64 _ZN9OwnTensor4cuda22sparse_subtract_kernelEPfPKffllll_param_4,
	.param .u64 _ZN9OwnTensor4cuda22sparse_subtract_kernelEPfPKffllll_param_5,
	.param .u64 _ZN9OwnTensor4cuda22sparse_subtract_kernelEPfPKffllll_param_6
)
{
	.reg .pred 	%p<5>;
	.reg .b32 	%r<5>;
	.reg .b32 	%f<5>;
	.reg .b64 	%rd<21>;

	ld.param.u64 	%rd3, [_ZN9OwnTensor4cuda22sparse_subtract_kernelEPfPKffllll_param_0];
	ld.param.u64 	%rd4, [_ZN9OwnTensor4cuda22sparse_subtract_kernelEPfPKffllll_param_1];
	ld.param.f32 	%f1, [_ZN9OwnTensor4cuda22sparse_subtract_kernelEPfPKffllll_param_2];
	ld.param.u64 	%rd7, [_ZN9OwnTensor4cuda22sparse_subtract_kernelEPfPKffllll_param_3];
	ld.param.u64 	%rd8, [_ZN9OwnTensor4cuda22sparse_subtract_kernelEPfPKffllll_param_4];
	ld.param.u64 	%rd5, [_ZN9OwnTensor4cuda22sparse_subtract_kernelEPfPKffllll_param_5];
	ld.param.u64 	%rd6, [_ZN9OwnTensor4cuda22sparse_subtract_kernelEPfPKffllll_param_6];
	mov.u32 	%r1, %ctaid.x;
	mov.u32 	%r2, %ntid.x;
	mov.u32 	%r3, %tid.x;
	mad.lo.s32 	%r4, %r1, %r2, %r3;
	cvt.u64.u32 	%rd1, %r4;
	mul.lo.s64 	%rd9, %rd8, %rd7;
	setp.le.s64 	%p1, %rd9, %rd1;
	@%p1 bra 	$L__BB4_3;
	cvta.to.global.u64 	%rd10, %rd4;
	shl.b64 	%rd11, %rd1, 2;
	add.s64 	%rd12, %rd10, %rd11;
	ld.global.nc.f32 	%f2, [%rd12];
	cvt.rzi.s64.f32 	%rd13, %f2;
	setp.lt.s64 	%p2, %rd13, %rd6;
	add.s64 	%rd14, %rd6, %rd5;
	setp.ge.s64 	%p3, %rd13, %rd14;
	or.pred  	%p4, %p2, %p3;
	@%p4 bra 	$L__BB4_3;
	mul.lo.s64 	%rd15, %rd5, %rd1;
	sub.s64 	%rd16, %rd15, %rd6;
	add.s64 	%rd17, %rd16, %rd13;
	cvta.to.global.u64 	%rd18, %rd3;
	shl.b64 	%rd19, %rd17, 2;
	add.s64 	%rd20, %rd18, %rd19;
	ld.global.f32 	%f3, [%rd20];
	sub.f32 	%f4, %f3, %f1;
	st.global.f32 	[%rd20], %f4;
$L__BB4_3:
	ret;

}
	// .globl	_ZN9OwnTensor4cuda33vocab_parallel_ce_backward_kernelEPKfS2_S2_fPflll
.visible .entry _ZN9OwnTensor4cuda33vocab_parallel_ce_backward_kernelEPKfS2_S2_fPflll(
	.param .u64 .ptr .align 1 _ZN9OwnTensor4cuda33vocab_parallel_ce_backward_kernelEPKfS2_S2_fPflll_param_0,
	.param .u64 .ptr .align 1 _ZN9OwnTensor4cuda33vocab_parallel_ce_backward_kernelEPKfS2_S2_fPflll_param_1,
	.param .u64 .ptr .align 1 _ZN9OwnTensor4cuda33vocab_parallel_ce_backward_kernelEPKfS2_S2_fPflll_param_2,
	.param .f32 _ZN9OwnTensor4cuda33vocab_parallel_ce_backward_kernelEPKfS2_S2_fPflll_param_3,
	.param .u64 .ptr .align 1 _ZN9OwnTensor4cuda33vocab_parallel_ce_backward_kernelEPKfS2_S2_fPflll_param_4,
	.param .u64 _ZN9OwnTensor4cuda33vocab_parallel_ce_backward_kernelEPKfS2_S2_fPflll_param_5,
	.param .u64 _ZN9OwnTensor4cuda33vocab_parallel_ce_backward_kernelEPKfS2_S2_fPflll_param_6,
	.param .u64 _ZN9OwnTensor4cuda33vocab_parallel_ce_backward_kernelEPKfS2_S2_fPflll_param_7
)
{
	.reg .pred 	%p<10>;
	.reg .b32 	%r<10>;
	.reg .b32 	%f<9>;
	.reg .b64 	%rd<32>;

	ld.param.u64 	%rd9, [_ZN9OwnTensor4cuda33vocab_parallel_ce_backward_kernelEPKfS2_S2_fPflll_param_0];
	ld.param.u64 	%rd10, [_ZN9OwnTensor4cuda33vocab_parallel_ce_backward_kernelEPKfS2_S2_fPflll_param_1];
	ld.param.u64 	%rd11, [_ZN9OwnTensor4cuda33vocab_parallel_ce_backward_kernelEPKfS2_S2_fPflll_param_2];
	ld.param.f32 	%f3, [_ZN9OwnTensor4cuda33vocab_parallel_ce_backward_kernelEPKfS2_S2_fPflll_param_3];
	ld.param.u64 	%rd12, [_ZN9OwnTensor4cuda33vocab_parallel_ce_backward_kernelEPKfS2_S2_fPflll_param_4];
	ld.param.u64 	%rd15, [_ZN9OwnTensor4cuda33vocab_parallel_ce_backward_kernelEPKfS2_S2_fPflll_param_5];
	ld.param.u64 	%rd13, [_ZN9OwnTensor4cuda33vocab_parallel_ce_backward_kernelEPKfS2_S2_fPflll_param_6];
	ld.param.u64 	%rd14, [_ZN9OwnTensor4cuda33vocab_parallel_ce_backward_kernelEPKfS2_S2_fPflll_param_7];
	mov.u32 	%r1, %ctaid.x;
	mov.u32 	%r2, %ntid.x;
	mov.u32 	%r3, %tid.x;
	mad.lo.s32 	%r4, %r1, %r2, %r3;
	cvt.u64.u32 	%rd1, %r4;
	mul.lo.s64 	%rd16, %rd13, %rd15;
	setp.le.s64 	%p3, %rd16, %rd1;
	@%p3 bra 	$L__BB5_7;
	and.b64  	%rd17, %rd13, -4294967296;
	setp.ne.s64 	%p4, %rd17, 0;
	@%p4 bra 	$L__BB5_3;
	cvt.u32.u64 	%r5, %rd13;
	cvt.u32.u64 	%r6, %rd1;
	div.u32 	%r7, %r6, %r5;
	mul.lo.s32 	%r8, %r7, %r5;
	sub.s32 	%r9, %r6, %r8;
	cvt.u64.u32 	%rd30, %r7;
	cvt.u64.u32 	%rd31, %r9;
	bra.uni 	$L__BB5_4;
$L__BB5_3:
	div.s64 	%rd30, %rd1, %rd13;
	mul.lo.s64 	%rd18, %rd30, %rd13;
	sub.s64 	%rd31, %rd1, %rd18;
$L__BB5_4:
	cvta.to.global.u64 	%rd19, %rd11;
	ld.global.nc.f32 	%f4, [%rd19];
	mul.f32 	%f1, %f3, %f4;
	cvta.to.global.u64 	%rd20, %rd9;
	shl.b64 	%rd21, %rd1, 2;
	add.s64 	%rd22, %rd20, %rd21;
	ld.global.nc.f32 	%f2, [%rd22];
	cvta.to.global.u64 	%rd23, %rd10;
	shl.b64 	%rd24, %rd30, 2;
	add.s64 	%rd25, %rd23, %rd24;
	ld.global.nc.f32 	%f5, [%rd25];
	cvt.rzi.s64.f32 	%rd26, %f5;
	sub.s64 	%rd8, %rd26, %rd14;
	setp.lt.s64 	%p6, %rd8, 0;
	setp.ge.s64 	%p7, %rd8, %rd13;
	mov.pred 	%p9, 0;
	or.pred  	%p8, %p6, %p7;
	@%p8 bra 	$L__BB5_6;
	setp.eq.s64 	%p9, %rd31, %rd8;
$L__BB5_6:
	mul.f32 	%f6, %f2, %f1;
	sub.f32 	%f7, %f6, %f1;
	selp.f32 	%f8, %f7, %f6, %p9;
	cvta.to.global.u64 	%rd27, %rd12;
	add.s64 	%rd29, %rd27, %rd21;
	st.global.f32 	[%rd29], %f8;
$L__BB5_7:
	ret;

}


// ===== COMPILED SASS (sm_100) =====

	.target	sm_100

	.elftype	@"ET_EXEC"


//--------------------- .note.nv.tkinfo           --------------------------
	.section	.note.nv.tkinfo,"",@"SHT_NOTE"
	.sectionflags	@"SHF_NOTE_NV_TKINFO"
	.tkinfo
        /*0018*/ 	.word	0x00000002
        /*0030*/ 	.string	""
        /*0030*/ 	.string	"ptxas"
        /*0030*/ 	.string	"Cuda compilation tools, release 13.0, V13.0.88"
        /*0030*/ 	.string	"Build cuda_13.0.r13.0/compiler.36424714_0"
        /*0030*/ 	.string	"-arch sm_100 -m 64 "



//--------------------- .note.nv.cuinfo           --------------------------
	.section	.note.nv.cuinfo,"",@"SHT_NOTE"
	.sectionflags	@"SHF_NOTE_NV_CUINFO"
        /*0018*/ 	.short	0x0002
        /*001a*/ 	.short	0x0064
        /*001c*/ 	.short	0x0082
	.zero		2


//--------------------- .nv.info                  --------------------------
	.section	.nv.info,"",@"SHT_CUDA_INFO"
	.align	4


	//----- nvinfo : EIATTR_REGCOUNT
	.align		4
        /*0000*/ 	.byte	0x04, 0x2f
        /*0002*/ 	.short	(.L_1 - .L_0)
	.align		4
.L_0:
        /*0004*/ 	.word	index@(_ZN9OwnTensor4cuda38vocab_parallel_ce_fused_forward_kernelEPKfS2_PfS3_S3_S3_ll)
        /*0008*/ 	.word	0x0000001e


	//----- nvinfo : EIATTR_FRAME_SIZE
	.align		4
.L_1:
        /*000c*/ 	.byte	0x04, 0x11
        /*000e*/ 	.short	(.L_3 - .L_2)
	.align		4
.L_2:
        /*0010*/ 	.word	index@($__internal_4_$__cuda_sm20_div_u64)
        /*0014*/ 	.word	0x00000000


	//----- nvinfo : EIATTR_FRAME_SIZE
	.align		4
.L_3:
        /*0018*/ 	.byte	0x04, 0x11
        /*001a*/ 	.short	(.L_5 - .L_4)
	.align		4
.L_4:
        /*001c*/ 	.word	index@(_ZN9OwnTensor4cuda38vocab_parallel_ce_fused_forward_kernelEPKfS2_PfS3_S3_S3_ll)
        /*0020*/ 	.word	0x00000000


	//----- nvinfo : EIATTR_REGCOUNT
	.align		4
.L_5:
        /*0024*/ 	.byte	0x04, 0x2f
        /*0026*/ 	.short	(.L_7 - .L_6)
	.align		4
.L_6:
        /*0028*/ 	.word	index@(_ZN9OwnTensor4cuda22normalize_probs_kernelEPfPKfll)
        /*002c*/ 	.word	0x00000012


	//----- nvinfo : EIATTR_FRAME_SIZE
	.align		4
.L_7:
        /*0030*/ 	.byte	0x04, 0x11
        /*0032*/ 	.short	(.L_9 - .L_8)
	.align		4
.L_8:
        /*0034*/ 	.word	index@($__internal_3_$__cuda_sm3x_div_rn_noftz_f32_slowpath)
        /*0038*/ 	.word	0x00000000


	//----- nvinfo : EIATTR_FRAME_SIZE
	.align		4
.L_9:
        /*003c*/ 	.byte	0x04, 0x11
        /*003e*/ 	.short	(.L_11 - .L_10)
	.align		4
.L_10:
        /*0040*/ 	.word	index@($__internal_2_$__cuda_sm20_div_s64)
        /*0044*/ 	.word	0x00000000


	//----- nvinfo : EIATTR_FRAME_SIZE
	.align		4
.L_11:
        /*0048*/ 	.byte	0x04, 0x11
        /*004a*/ 	.short	(.L_13 - .L_12)
	.align		4
.L_12:
        /*004c*/ 	.word	index@(_ZN9OwnTensor4cuda22normalize_probs_kernelEPfPKfll)
        /*0050*/ 	.word	0x00000000


	//----- nvinfo : EIATTR_REGCOUNT
	.align		4
.L_13:
        /*0054*/ 	.byte	0x04, 0x2f
        /*0056*/ 	.short	(.L_15 - .L_14)
	.align		4
.L_14:
        /*0058*/ 	.word	index@(_ZN9OwnTensor4cuda20rescale_probs_kernelEPfPKfll)
        /*005c*/ 	.word	0x00000012


	//----- nvinfo : EIATTR_FRAME_SIZE
	.align		4
.L_15:
        /*0060*/ 	.byte	0x04, 0x11
        /*0062*/ 	.short	(.L_17 - .L_16)
	.align		4
.L_16:
        /*0064*/ 	.word	index@($__internal_1_$__cuda_sm20_div_s64)
        /*0068*/ 	.word	0x00000000


	//----- nvinfo : EIATTR_FRAME_SIZE
	.align		4
.L_17:
        /*006c*/ 	.byte	0x04, 0x11
        /*006e*/ 	.short	(.L_19 - .L_18)
	.align		4
.L_18:
        /*0070*/ 	.word	index@(_ZN9OwnTensor4cuda20rescale_probs_kernelEPfPKfll)
        /*0074*/ 	.word	0x00000000


	//----- nvinfo : EIATTR_REGCOUNT
	.align		4
.L_19:
        /*0078*/ 	.byte	0x04, 0x2f
        /*007a*/ 	.short	(.L_21 - .L_20)
	.align		4
.L_20:
        /*007c*/ 	.word	index@(_ZN9OwnTensor4cuda28extract_target_logits_kernelEPKfS2_Pfllll)
        /*0080*/ 	.word	0x0000000a


	//----- nvinfo : EIATTR_FRAME_SIZE
	.align		4
.L_21:
        /*0084*/ 	.byte	0x04, 0x11
        /*0086*/ 	.short	(.L_23 - .L_22)
	.align		4
.L_22:
        /*0088*/ 	.word	index@(_ZN9OwnTensor4cuda28extract_target_logits_kernelEPKfS2_Pfllll)
        /*008c*/ 	.word	0x00000000


	//----- nvinfo : EIATTR_REGCOUNT
	.align		4
.L_23:
        /*0090*/ 	.byte	0x04, 0x2f
        /*0092*/ 	.short	(.L_25 - .L_24)
	.align		4
.L_24:
        /*0094*/ 	.word	index@(_ZN9OwnTensor4cuda22sparse_subtract_kernelEPfPKffllll)
        /*0098*/ 	.word	0x0000000a


	//----- nvinfo : EIATTR_FRAME_SIZE
	.align		4
.L_25:
        /*009c*/ 	.byte	0x04, 0x11
        /*009e*/ 	.short	(.L_27 - .L_26)
	.align		4
.L_26:
        /*00a0*/ 	.word	index@(_ZN9OwnTensor4cuda22sparse_subtract_kernelEPfPKffllll)
        /*00a4*/ 	.word	0x00000000


	//----- nvinfo : EIATTR_REGCOUNT
	.align		4
.L_27:
        /*00a8*/ 	.byte	0x04, 0x2f
        /*00aa*/ 	.short	(.L_29 - .L_28)
	.align		4
.L_28:
        /*00ac*/ 	.word	index@(_ZN9OwnTensor4cuda33vocab_parallel_ce_backward_kernelEPKfS2_S2_fPflll)
        /*00b0*/ 	.word	0x00000014


	//----- nvinfo : EIATTR_FRAME_SIZE
	.align		4
.L_29:
        /*00b4*/ 	.byte	0x04, 0x11
        /*00b6*/ 	.short	(.L_31 - .L_30)
	.align		4
.L_30:
        /*00b8*/ 	.word	index@($__internal_0_$__cuda_sm20_div_s64)
        /*00bc*/ 	.word	0x00000000


	//----- nvinfo : EIATTR_FRAME_SIZE
	.align		4
.L_31:
        /*00c0*/ 	.byte	0x04, 0x11
        /*00c2*/ 	.short	(.L_33 - .L_32)
	.align		4
.L_32:
        /*00c4*/ 	.word	index@(_ZN9OwnTensor4cuda33vocab_parallel_ce_backward_kernelEPKfS2_S2_fPflll)
        /*00c8*/ 	.word	0x00000000


	//----- nvinfo : EIATTR_MIN_STACK_SIZE
	.align		4
.L_33:
        /*00cc*/ 	.byte	0x04, 0x12
        /*00ce*/ 	.short	(.L_35 - .L_34)
	.align		4
.L_34:
        /*00d0*/ 	.word	index@(_ZN9OwnTensor4cuda33vocab_parallel_ce_backward_kernelEPKfS2_S2_fPflll)
        /*00d4*/ 	.word	0x00000000


	//----- nvinfo : EIATTR_MIN_STACK_SIZE
	.align		4
.L_35:
        /*00d8*/ 	.byte	0x04, 0x12
        /*00da*/ 	.short	(.L_37 - .L_36)
	.align		4
.L_36:
        /*00dc*/ 	.word	index@(_ZN9OwnTensor4cuda22sparse_subtract_kernelEPfPKffllll)
        /*00e0*/ 	.word	0x00000000


	//----- nvinfo : EIATTR_MIN_STACK_SIZE
	.align		4
.L_37:
        /*00e4*/ 	.byte	0x04, 0x12
        /*00e6*/ 	.short	(.L_39 - .L_38)
	.align		4
.L_38:
        /*00e8*/ 	.word	index@(_ZN9OwnTensor4cuda28extract_target_logits_kernelEPKfS2_Pfllll)
        /*00ec*/ 	.word	0x00000000


	//----- nvinfo : EIATTR_MIN_STACK_SIZE
	.align		4
.L_39:
        /*00f0*/ 	.byte	0x04, 0x12
        /*00f2*/ 	.short	(.L_41 - .L_40)
	.align		4
.L_40:
        /*00f4*/ 	.word	index@(_ZN9OwnTensor4cuda20rescale_probs_kernelEPfPKfll)
        /*00f8*/ 	.word	0x00000000


	//----- nvinfo : EIATTR_MIN_STACK_SIZE
	.align		4
.L_41:
        /*00fc*/ 	.byte	0x04, 0x12
        /*00fe*/ 	.short	(.L_43 - .L_42)
	.align		4
.L_42:
        /*0100*/ 	.word	index@(_ZN9OwnTensor4cuda22normalize_probs_kernelEPfPKfll)
        /*0104*/ 	.word	0x00000000


	//----- nvinfo : EIATTR_MIN_STACK_SIZE
	.align		4
.L_43:
        /*0108*/ 	.byte	0x04, 0x12
        /*010a*/ 	.short	(.L_45 - .L_44)
	.align		4
.L_44:
        /*010c*/ 	.word	index@(_ZN9OwnTensor4cuda38vocab_parallel_ce_fused_forward_kernelEPKfS2_PfS3_S3_S3_ll)
        /*0110*/ 	.word	0x00000000
.L_45:


//--------------------- .nv.compat                --------------------------
	.section	.nv.compat,"",@"SHT_CUDA_COMPAT_INFO"
	.align	4
        /*0000*/ 	.byte	0x02, 0x09, 0x00, 0x00, 0x02, 0x02, 0x01, 0x00, 0x02, 0x05, 0x05, 0x00, 0x03, 0x07, 0x01, 0x01
        /*0010*/ 	.byte	0x02, 0x03, 0x00, 0x00, 0x02, 0x06, 0x01, 0x00, 0x04, 0x0b, 0x08, 0x00, 0x01, 0x00, 0x00, 0x00
        /*0020*/ 	.byte	0x00, 0x00, 0x00, 0x00


//--------------------- .nv.info._ZN9OwnTensor4cuda33vocab_parallel_ce_backward_kernelEPKfS2_S2_fPflll --------------------------
	.section	.nv.info._ZN9OwnTensor4cuda33vocab_parallel_ce_backward_kernelEPKfS2_S2_fPflll,"",@"SHT_CUDA_INFO"
	.sectionflags	@""
	.align	4


	//----- nvinfo : EIATTR_CUDA_API_VERSION
	.align		4
        /*0000*/ 	.byte	0x04, 0x37
        /*0002*/ 	.short	(.L_47 - .L_46)
.L_46:
        /*0004*/ 	.word	0x00000082


	//----- nvinfo : EIATTR_KPARAM_INFO
	.align		4
.L_47:
        /*0008*/ 	.byte	0x04, 0x17
        /*000a*/ 	.short	(.L_49 - .L_48)
.L_48:
        /*000c*/ 	.word	0x00000000
        /*0010*/ 	.short	0x0007
        /*0012*/ 	.short	0x0038
        /*0014*/ 	.byte	0x00, 0xf0, 0x21, 0x00


	//----- nvinfo : EIATTR_KPARAM_INFO
	.align		4
.L_49:
        /*0018*/ 	.byte	0x04, 0x17
        /*001a*/ 	.short	(.L_51 - .L_50)
.L_50:
        /*001c*/ 	.word	0x00000000
        /*0020*/ 	.short	0x0006
        /*0022*/ 	.short	0x0030
        /*0024*/ 	.byte	0x00, 0xf0, 0x21, 0x00


	//----- nvinfo : EIATTR_KPARAM_INFO
	.align		4
.L_51:
        /*0028*/ 	.byte	0x04, 0x17
        /*002a*/ 	.short	(.L_53 - .L_52)
.L_52:
        /*002c*/ 	.word	0x00000000
        /*0030*/ 	.short	0x0005
        /*0032*/ 	.short	0x0028
        /*0034*/ 	.byte	0x00, 0xf0, 0x21, 0x00


	//----- nvinfo : EIATTR_KPARAM_INFO
	.align		4
.L_53:
        /*0038*/ 	.byte	0x04, 0x17
        /*003a*/ 	.short	(.L_55 - .L_54)
.L_54:
        /*003c*/ 	.word	0x00000000
        /*0040*/ 	.short	0x0004
        /*0042*/ 	.short	0x0020
        /*0044*/ 	.byte	0x00, 0xf5, 0x21, 0x00


	//----- nvinfo : EIATTR_KPARAM_INFO
	.align		4
.L_55:
        /*0048*/ 	.byte	0x04, 0x17
        /*004a*/ 	.short	(.L_57 - .L_56)
.L_56:
        /*004c*/ 	.word	0x00000000
        /*0050*/ 	.short	0x0003
        /*0052*/ 	.short	0x0018
        /*0054*/ 	.byte	0x00, 0xf0, 0x11, 0x00


	//----- nvinfo : EIATTR_KPARAM_INFO
	.align		4
.L_57:
        /*0058*/ 	.byte	0x04, 0x17
        /*005a*/ 	.short	(.L_59 - .L_58)
.L_58:
        /*005c*/ 	.word	0x00000000
        /*0060*/ 	.short	0x0002
        /*0062*/ 	.short	0x0010
        /*0064*/ 	.byte	0x00, 0xf5, 0x21, 0x00


	//----- nvinfo : EIATTR_KPARAM_INFO
	.align		4
.L_59:
        /*0068*/ 	.byte	0x04, 0x17
        /*006a*/ 	.short	(.L_61 - .L_60)
.L_60:
        /*006c*/ 	.word	0x00000000
        /*0070*/ 	.short	0x0001
        /*0072*/ 	.short	0x0008
        /*0074*/ 	.byte	0x00, 0xf5, 0x21, 0x00


	//----- nvinfo : EIATTR_KPARAM_INFO
	.align		4
.L_61:
        /*0078*/ 	.byte	0x04, 0x17
        /*007a*/ 	.short	(.L_63 - .L_62)
.L_62:
        /*007c*/ 	.word	0x00000000
        /*0080*/ 	.short	0x0000
        /*0082*/ 	.short	0x0000
        /*0084*/ 	.byte	0x00, 0xf5, 0x21, 0x00


	//----- nvinfo : EIATTR_SPARSE_MMA_MASK
	.align		4
.L_63:
        /*0088*/ 	.byte	0x03, 0x50
        /*008a*/ 	.short	0x0000


	//----- nvinfo : EIATTR_MAXREG_COUNT
	.align		4
        /*008c*/ 	.byte	0x03, 0x1b
        /*008e*/ 	.short	0x00ff


	//----- nvinfo : EIATTR_MERCURY_ISA_VERSION
	.align		4
        /*0090*/ 	.byte	0x03, 0x5f
        /*0092*/ 	.short	0x0101


	//----- nvinfo : EIATTR_VRC_CTA_INIT_COUNT
	.align		4
        /*0094*/ 	.byte	0x02, 0x4a
	.zero		1
	.zero		1


	//----- nvinfo : EIATTR_EXIT_INSTR_OFFSETS
	.align		4
        /*0098*/ 	.byte	0x04, 0x1c
        /*009a*/ 	.short	(.L_65 - .L_64)


	//   ....[0]....
.L_64:
        /*009c*/ 	.word	0x000000e0


	//   ....[1]....
        /*00a0*/ 	.word	0x00000540


	//----- nvinfo : EIATTR_CRS_STACK_SIZE
	.align		4
.L_65:
        /*00a4*/ 	.byte	0x04, 0x1e
        /*00a6*/ 	.short	(.L_67 - .L_66)
.L_66:
        /*00a8*/ 	.word	0x00000000


	//----- nvinfo : EIATTR_CBANK_PARAM_SIZE
	.align		4
.L_67:
        /*00ac*/ 	.byte	0x03, 0x19
        /*00ae*/ 	.short	0x0040


	//----- nvinfo : EIATTR_PARAM_CBANK
	.align		4
        /*00b0*/ 	.byte	0x04, 0x0a
        /*00b2*/ 	.short	(.L_69 - .L_68)
	.align		4
.L_68:
        /*00b4*/ 	.word	index@(.nv.constant0._ZN9OwnTensor4cuda33vocab_parallel_ce_backward_kernelEPKfS2_S2_fPflll)
        /*00b8*/ 	.short	0x0380
        /*00ba*/ 	.short	0x0040


	//----- nvinfo : EIATTR_SW_WAR
	.align		4
.L_69:
        /*00bc*/ 	.byte	0x04, 0x36
        /*00be*/ 	.short	(.L_71 - .L_70)
.L_70:
        /*00c0*/ 	.word	0x00000008
.L_71:


//--------------------- .nv.info._ZN9OwnTensor4cuda22sparse_subtract_kernelEPfPKffllll --------------------------
	.section	.nv.info._ZN9OwnTensor4cuda22sparse_subtract_kernelEPfPKffllll,"",@"SHT_CUDA_INFO"
	.sectionflags	@""
	.align	4


	//----- nvinfo : EIATTR_CUDA_API_VERSION
	.align		4
        /*0000*/ 	.byte	0x04, 0x37
        /*0002*/ 	.short	(.L_73 - .L_72)
.L_72:
        /*0004*/ 	.word	0x00000082


	//----- nvinfo : EIATTR_KPARAM_INFO
	.align		4
.L_73:
        /*0008*/ 	.byte	0x04, 0x17
        /*000a*/ 	.short	(.L_75 - .L_74)
.L_74:
        /*000c*/ 	.word	0x00000000
        /*0010*/ 	.short	0x0006
        /*0012*/ 	.short	0x0030
        /*0014*/ 	.byte	0x00, 0xf0, 0x21, 0x00


	//----- nvinfo : EIATTR_KPARAM_INFO
	.align		4
.L_75:
        /*0018*/ 	.byte	0x04, 0x17
        /*001a*/ 	.short	(.L_77 - .L_76)
.L_76:
        /*001c*/ 	.word	0x00000000
        /*0020*/ 	.short	0x0005
        /*0022*/ 	.short	0x0028
        /*0024*/ 	.byte	0x00, 0xf0, 0x21, 0x00


	//----- nvinfo : EIATTR_KPARAM_INFO
	.align		4
.L_77:
        /*0028*/ 	.byte	0x04, 0x17
        /*002a*/ 	.short	(.L_79 - .L_78)
.L_78:
        /*002c*/ 	.word	0x00000000
        /*0030*/ 	.short	0x0004
        /*0032*/ 	.short	0x0020
        /*0034*/ 	.byte	0x00, 0xf0, 0x21, 0x00


	//----- nvinfo : EIATTR_KPARAM_INFO
	.align		4
.L_79:
        /*0038*/ 	.byte	0x04, 0x17
        /*003a*/ 	.short	(.L_81 - .L_80)
.L_80:
        /*003c*/ 	.word	0x00000000
        /*0040*/ 	.short	0x0003
        /*0042*/ 	.short	0x0018
        /*0044*/ 	.byte	0x00, 0xf0, 0x21, 0x00


	//----- nvinfo : EIATTR_KPARAM_INFO
	.align		4
.L_81:
        /*0048*/ 	.byte	0x04, 0x17
        /*004a*/ 	.short	(.L_83 - .L_82)
.L_82:
        /*004c*/ 	.word	0x00000000
        /*0050*/ 	.short	0x0002
        /*0052*/ 	.short	0x0010
        /*0054*/ 	.byte	0x00, 0xf0, 0x11, 0x00


	//----- nvinfo : EIATTR_KPARAM_INFO
	.align		4
.L_83:
        /*0058*/ 	.byte	0x04, 0x17
        /*005a*/ 	.short	(.L_85 - .L_84)
.L_84:
        /*005c*/ 	.word	0x00000000
        /*0060*/ 	.short	0x0001
        /*0062*/ 	.short	0x0008
        /*0064*/ 	.byte	0x00, 0xf5, 0x21, 0x00


	//----- nvinfo : EIATTR_KPARAM_INFO
	.align		4
.L_85:
        /*0068*/ 	.byte	0x04, 0x17
        /*006a*/ 	.short	(.L_87 - .L_86)
.L_86:
        /*006c*/ 	.word	0x00000000
        /*0070*/ 	.short	0x0000
        /*0072*/ 	.short	0x0000
        /*0074*/ 	.byte	0x00, 0xf5, 0x21, 0x00


	//----- nvinfo : EIATTR_SPARSE_MMA_MASK
	.align		4
.L_87:
        /*0078*/ 	.byte	0x03, 0x50
        /*007a*/ 	.short	0x0000


	//----- nvinfo : EIATTR_MAXREG_COUNT
	.align		4
        /*007c*/ 	.byte	0x03, 0x1b
        /*007e*/ 	.short	0x00ff


	//----- nvinfo : EIATTR_MERCURY_ISA_VERSION
	.align		4
        /*0080*/ 	.byte	0x03, 0x5f
        /*0082*/ 	.short	0x0101


	//----- nvinfo : EIATTR_VRC_CTA_INIT_COUNT
	.align		4
        /*0084*/ 	.byte	0x02, 0x4a
	.zero		1
	.zero		1


	//----- nvinfo : EIATTR_EXIT_INSTR_OFFSETS
	.align		4
        /*0088*/ 	.byte	0x04, 0x1c
        /*008a*/ 	.short	(.L_89 - .L_88)


	//   ....[0]....
.L_88:
        /*008c*/ 	.word	0x000000e0


	//   ....[1]....
        /*0090*/ 	.word	0x000001d0


	//   ....[2]....
        /*0094*/ 	.word	0x000002d0


	//----- nvinfo : EIATTR_CBANK_PARAM_SIZE
	.align		4
.L_89:
        /*0098*/ 	.byte	0x03, 0x19
        /*009a*/ 	.short	0x0038


	//----- nvinfo : EIATTR_PARAM_CBANK
	.align		4
        /*009c*/ 	.byte	0x04, 0x0a
        /*009e*/ 	.short	(.L_91 - .L_90)
	.align		4
.L_90:
        /*00a0*/ 	.word	index@(.nv.constant0._ZN9OwnTensor4cuda22sparse_subtract_kernelEPfPKffllll)
        /*00a4*/ 	.short	0x0380
        /*00a6*/ 	.short	0x0038


	//----- nvinfo : EIATTR_SW_WAR
	.align		4
.L_91:
        /*00a8*/ 	.byte	0x04, 0x36
        /*00aa*/ 	.short	(.L_93 - .L_92)
.L_92:
        /*00ac*/ 	.word	0x00000008
.L_93:


//--------------------- .nv.info._ZN9OwnTensor4cuda28extract_target_logits_kernelEPKfS2_Pfllll --------------------------
	.section	.nv.info._ZN9OwnTensor4cuda28extract_target_logits_kernelEPKfS2_Pfllll,"",@"SHT_CUDA_INFO"
	.sectionflags	@""
	.align	4


	//----- nvinfo : EIATTR_CUDA_API_VERSION
	.align		4
        /*0000*/ 	.byte	0x04, 0x37
        /*0002*/ 	.short	(.L_95 - .L_94)
.L_94:
        /*0004*/ 	.word	0x00000082


	//----- nvinfo : EIATTR_KPARAM_INFO
	.align		4
.L_95:
        /*0008*/ 	.byte	0x04, 0x17
        /*000a*/ 	.short	(.L_97 - .L_96)
.L_96:
        /*000c*/ 	.word	0x00000000
        /*0010*/ 	.short	0x0006
        /*0012*/ 	.short	0x0030
        /*0014*/ 	.byte	0x00, 0xf0, 0x21, 0x00


	//----- nvinfo : EIATTR_KPARAM_INFO
	.align		4
.L_97:
        /*0018*/ 	.byte	0x04, 0x17
        /*001a*/ 	.short	(.L_99 - .L_98)
.L_98:
        /*001c*/ 	.word	0x00000000
        /*0020*/ 	.short	0x0005
        /*0022*/ 	.short	0x0028
        /*0024*/ 	.byte	0x00, 0xf0, 0x21, 0x00


	//----- nvinfo : EIATTR_KPARAM_INFO
	.align		4
.L_99:
        /*0028*/ 	.byte	0x04, 0x17
        /*002a*/ 	.short	(.L_101 - .L_100)
.L_100:
        /*002c*/ 	.word	0x00000000
        /*0030*/ 	.short	0x0004
        /*0032*/ 	.short	0x0020
        /*0034*/ 	.byte	0x00, 0xf0, 0x21, 0x00


	//----- nvinfo : EIATTR_KPARAM_INFO
	.align		4
.L_101:
        /*0038*/ 	.byte	0x04, 0x17
        /*003a*/ 	.short	(.L_103 - .L_102)
.L_102:
        /*003c*/ 	.word	0x00000000
        /*0040*/ 	.short	0x0003
        /*0042*/ 	.short	0x0018
        /*0044*/ 	.byte	0x00, 0xf0, 0x21, 0x00


	//----- nvinfo : EIATTR_KPARAM_INFO
	.align		4
.L_103:
        /*0048*/ 	.byte	0x04, 0x17
        /*004a*/ 	.short	(.L_105 - .L_104)
.L_104:
        /*004c*/ 	.word	0x00000000
        /*0050*/ 	.short	0x0002
        /*0052*/ 	.short	0x0010
        /*0054*/ 	.byte	0x00, 0xf5, 0x21, 0x00


	//----- nvinfo : EIATTR_KPARAM_INFO
	.align		4
.L_105:
        /*0058*/ 	.byte	0x04, 0x17
        /*005a*/ 	.short	(.L_107 - .L_106)
.L_106:
        /*005c*/ 	.word	0x00000000
        /*0060*/ 	.short	0x0001
        /*0062*/ 	.short	0x0008
        /*0064*/ 	.byte	0x00, 0xf5, 0x21, 0x00


	//----- nvinfo : EIATTR_KPARAM_INFO
	.align		4
.L_107:
        /*0068*/ 	.byte	0x04, 0x17
        /*006a*/ 	.short	(.L_109 - .L_108)
.L_108:
        /*006c*/ 	.word	0x00000000
        /*0070*/ 	.short	0x0000
        /*0072*/ 	.short	0x0000
        /*0074*/ 	.byte	0x00, 0xf5, 0x21, 0x00


	//----- nvinfo : EIATTR_SPARSE_MMA_MASK
	.align		4
.L_109:
        /*0078*/ 	.byte	0x03, 0x50
        /*007a*/ 	.short	0x0000


	//----- nvinfo : EIATTR_MAXREG_COUNT
	.align		4
        /*007c*/ 	.byte	0x03, 0x1b
        /*007e*/ 	.short	0x00ff


	//----- nvinfo : EIATTR_MERCURY_ISA_VERSION
	.align		4
        /*0080*/ 	.byte	0x03, 0x5f
        /*0082*/ 	.short	0x0101


	//----- nvinfo : EIATTR_VRC_CTA_INIT_COUNT
	.align		4
        /*0084*/ 	.byte	0x02, 0x4a
	.zero		1
	.zero		1


	//----- nvinfo : EIATTR_EXIT_INSTR_OFFSETS
	.align		4
        /*0088*/ 	.byte	0x04, 0x1c
        /*008a*/ 	.short	(.L_111 - .L_110)


	//   ....[0]....
.L_110:
        /*008c*/ 	.word	0x000000e0


	//   ....[1]....
        /*0090*/ 	.word	0x00000300


	//   ....[2]....
        /*0094*/ 	.word	0x00000350


	//----- nvinfo : EIATTR_CRS_STACK_SIZE
	.align		4
.L_111:
        /*0098*/ 	.byte	0x04, 0x1e
        /*009a*/ 	.short	(.L_113 - .L_112)
.L_112:
        /*009c*/ 	.word	0x00000000


	//----- nvinfo : EIATTR_CBANK_PARAM_SIZE
	.align		4
.L_113:
        /*00a0*/ 	.byte	0x03, 0x19
        /*00a2*/ 	.short	0x0038


	//----- nvinfo : EIATTR_PARAM_CBANK
	.align		4
        /*00a4*/ 	.byte	0x04, 0x0a
        /*00a6*/ 	.short	(.L_115 - .L_114)
	.align		4
.L_114:
        /*00a8*/ 	.word	index@(.nv.constant0._ZN9OwnTensor4cuda28extract_target_logits_kernelEPKfS2_Pfllll)
        /*00ac*/ 	.short	0x0380
        /*00ae*/ 	.short	0x0038


	//----- nvinfo : EIATTR_SW_WAR
	.align		4
.L_115:
        /*00b0*/ 	.byte	0x04, 0x36
        /*00b2*/ 	.short	(.L_117 - .L_116)
.L_116:
        /*00b4*/ 	.word	0x00000008
.L_117:


//--------------------- .nv.info._ZN9OwnTensor4cuda20rescale_probs_kernelEPfPKfll --------------------------
	.section	.nv.info._ZN9OwnTensor4cuda20rescale_probs_kernelEPfPKfll,"",@"SHT_CUDA_INFO"
	.sectionflags	@""
	.align	4


	//----- nvinfo : EIATTR_CUDA_API_VERSION
	.align		4
        /*0000*/ 	.byte	0x04, 0x37
        /*0002*/ 	.short	(.L_119 - .L_118)
.L_118:
        /*0004*/ 	.word	0x00000082


	//----- nvinfo : EIATTR_KPARAM_INFO
	.align		4
.L_119:
        /*0008*/ 	.byte	0x04, 0x17
        /*000a*/ 	.short	(.L_121 - .L_120)
.L_120:
        /*000c*/ 	.word	0x00000000
        /*0010*/ 	.short	0x0003
        /*0012*/ 	.short	0x0018
        /*0014*/ 	.byte	0x00, 0xf0, 0x21, 0x00


	//----- nvinfo : EIATTR_KPARAM_INFO
	.align		4
.L_121:
        /*0018*/ 	.byte	0x04, 0x17
        /*001a*/ 	.short	(.L_123 - .L_122)
.L_122:
        /*001c*/ 	.word	0x00000000
        /*0020*/ 	.short	0x0002
        /*0022*/ 	.short	0x0010
        /*0024*/ 	.byte	0x00, 0xf0, 0x21, 0x00


	//----- nvinfo : EIATTR_KPARAM_INFO
	.align		4
.L_123:
        /*0028*/ 	.byte	0x04, 0x17
        /*002a*/ 	.short	(.L_125 - .L_124)
.L_124:
        /*002c*/ 	.word	0x00000000
        /*0030*/ 	.short	0x0001
        /*0032*/ 	.short	0x0008
        /*0034*/ 	.byte	0x00, 0xf5, 0x21, 0x00


	//----- nvinfo : EIATTR_KPARAM_INFO
	.align		4
.L_125:
        /*0038*/ 	.byte	0x04, 0x17
        /*003a*/ 	.short	(.L_127 - .L_126)
.L_126:
        /*003c*/ 	.word	0x00000000
        /*0040*/ 	.short	0x0000
        /*0042*/ 	.short	0x0000
        /*0044*/ 	.byte	0x00, 0xf5, 0x21, 0x00


	//----- nvinfo : EIATTR_SPARSE_MMA_MASK
	.align		4
.L_127:
        /*0048*/ 	.byte	0x03, 0x50
        /*004a*/ 	.short	0x0000


	//----- nvinfo : EIATTR_MAXREG_COUNT
	.align		4
        /*004c*/ 	.byte	0x03, 0x1b
        /*004e*/ 	.short	0x00ff


	//----- nvinfo : EIATTR_MERCURY_ISA_VERSION
	.align		4
        /*0050*/ 	.byte	0x03, 0x5f
        /*0052*/ 	.short	0x0101


	//----- nvinfo : EIATTR_VRC_CTA_INIT_COUNT
	.align		4
        /*0054*/ 	.byte	0x02, 0x4a
	.zero		1
	.zero		1


	//----- nvinfo : EIATTR_EXIT_INSTR_OFFSETS
	.align		4
        /*0058*/ 	.byte	0x04, 0x1c
        /*005a*/ 	.short	(.L_129 - .L_128)


	//   ....[0]....
.L_128:
        /*005c*/ 	.word	0x00000080


	//   ....[1]....
        /*0060*/ 	.word	0x000002d0


	//----- nvinfo : EIATTR_CRS_STACK_SIZE
	.align		4
.L_129:
        /*0064*/ 	.byte	0x04, 0x1e
        /*0066*/ 	.short	(.L_131 - .L_130)
.L_130:
        /*0068*/ 	.word	0x00000000


	//----- nvinfo : EIATTR_CBANK_PARAM_SIZE
	.align		4
.L_131:
        /*006c*/ 	.byte	0x03, 0x19
        /*006e*/ 	.short	0x0020


	//----- nvinfo : EIATTR_PARAM_CBANK
	.align		4
        /*0070*/ 	.byte	0x04, 0x0a
        /*0072*/ 	.short	(.L_133 - .L_132)
	.align		4
.L_132:
        /*0074*/ 	.word	index@(.nv.constant0._ZN9OwnTensor4cuda20rescale_probs_kernelEPfPKfll)
        /*0078*/ 	.short	0x0380
        /*007a*/ 	.short	0x0020


	//----- nvinfo : EIATTR_SW_WAR
	.align		4
.L_133:
        /*007c*/ 	.byte	0x04, 0x36
        /*007e*/ 	.short	(.L_135 - .L_134)
.L_134:
        /*0080*/ 	.word	0x00000008
.L_135:


//--------------------- .nv.info._ZN9OwnTensor4cuda22normalize_probs_kernelEPfPKfll --------------------------
	.section	.nv.info._ZN9OwnTensor4cuda22normalize_probs_kernelEPfPKfll,"",@"SHT_CUDA_INFO"
	.sectionflags	@""
	.align	4


	//----- nvinfo : EIATTR_CUDA_API_VERSION
	.align		4
        /*0000*/ 	.byte	0x04, 0x37
        /*0002*/ 	.short	(.L_137 - .L_136)
.L_136:
        /*0004*/ 	.word	0x00000082


	//----- nvinfo : EIATTR_KPARAM_INFO
	.align		4
.L_137:
        /*0008*/ 	.byte	0x04, 0x17
        /*000a*/ 	.short	(.L_139 - .L_138)
.L_138:
        /*000c*/ 	.word	0x00000000
        /*0010*/ 	.short	0x0003
        /*0012*/ 	.short	0x0018
        /*0014*/ 	.byte	0x00, 0xf0, 0x21, 0x00


	//----- nvinfo : EIATTR_KPARAM_INFO
	.align		4
.L_139:
        /*0018*/ 	.byte	0x04, 0x17
        /*001a*/ 	.short	(.L_141 - .L_140)
.L_140:
        /*001c*/ 	.word	0x00000000
        /*0020*/ 	.short	0x0002
        /*0022*/ 	.short	0x0010
        /*0024*/ 	.byte	0x00, 0xf0, 0x21, 0x00


	//----- nvinfo : EIATTR_KPARAM_INFO
	.align		4
.L_141:
        /*0028*/ 	.byte	0x04, 0x17
        /*002a*/ 	.short	(.L_143 - .L_142)
.L_142:
        /*002c*/ 	.word	0x00000000
        /*0030*/ 	.short	0x0001
        /*0032*/ 	.short	0x0008
        /*0034*/ 	.byte	0x00, 0xf5, 0x21, 0x00


	//----- nvinfo : EIATTR_KPARAM_INFO
	.align		4
.L_143:
        /*0038*/ 	.byte	0x04, 0x17
        /*003a*/ 	.short	(.L_145 - .L_144)
.L_144:
        /*003c*/ 	.word	0x00000000
        /*0040*/ 	.short	0x0000
        /*0042*/ 	.short	0x0000
        /*0044*/ 	.byte	0x00, 0xf5, 0x21, 0x00


	//----- nvinfo : EIATTR_SPARSE_MMA_MASK
	.align		4
.L_145:
        /*0048*/ 	.byte	0x03, 0x50
        /*004a*/ 	.short	0x0000


	//----- nvinfo : EIATTR_MAXREG_COUNT
	.align		4
        /*004c*/ 	.byte	0x03, 0x1b
        /*004e*/ 	.short	0x00ff


	//----- nvinfo : EIATTR_MERCURY_ISA_VERSION
	.align		4
        /*0050*/ 	.byte	0x03, 0x5f
        /*0052*/ 	.short	0x0101


	//----- nvinfo : EIATTR_VRC_CTA_INIT_COUNT
	.align		4
        /*0054*/ 	.byte	0x02, 0x4a
	.zero		1
	.zero		1


	//----- nvinfo : EIATTR_EXIT_INSTR_OFFSETS
	.align		4
        /*0058*/ 	.byte	0x04, 0x1c
        /*005a*/ 	.short	(.L_147 - .L_146)


	//   ....[0]....
.L_146:
        /*005c*/ 	.word	0x00000080


	//   ....[1]....
        /*0060*/ 	.word	0x00000390


	//----- nvinfo : EIATTR_CRS_STACK_SIZE
	.align		4
.L_147:
        /*0064*/ 	.byte	0x04, 0x1e
        /*0066*/ 	.short	(.L_149 - .L_148)
.L_148:
        /*0068*/ 	.word	0x00000000


	//----- nvinfo : EIATTR_CBANK_PARAM_SIZE
	.align		4
.L_149:
        /*006c*/ 	.byte	0x03, 0x19
        /*006e*/ 	.short	0x0020


	//----- nvinfo : EIATTR_PARAM_CBANK
	.align		4
        /*0070*/ 	.byte	0x04, 0x0a
        /*0072*/ 	.short	(.L_151 - .L_150)
	.align		4
.L_150:
        /*0074*/ 	.word	index@(.nv.constant0._ZN9OwnTensor4cuda22normalize_probs_kernelEPfPKfll)
        /*0078*/ 	.short	0x0380
        /*007a*/ 	.short	0x0020


	//----- nvinfo : EIATTR_SW_WAR
	.align		4
.L_151:
        /*007c*/ 	.byte	0x04, 0x36
        /*007e*/ 	.short	(.L_153 - .L_152)
.L_152:
        /*0080*/ 	.word	0x00000008
.L_153:


//--------------------- .nv.info._ZN9OwnTensor4cuda38vocab_parallel_ce_fused_forward_kernelEPKfS2_PfS3_S3_S3_ll --------------------------
	.section	.nv.info._ZN9OwnTensor4cuda38vocab_parallel_ce_fused_forward_kernelEPKfS2_PfS3_S3_S3_ll,"",@"SHT_CUDA_INFO"
	.sectionflags	@""
	.align	4


	//----- nvinfo : EIATTR_CUDA_API_VERSION
	.align		4
        /*0000*/ 	.byte	0x04, 0x37
        /*0002*/ 	.short	(.L_155 - .L_154)
.L_154:
        /*0004*/ 	.word	0x00000082


	//----- nvinfo : EIATTR_KPARAM_INFO
	.align		4
.L_155:
        /*0008*/ 	.byte	0x04, 0x17
        /*000a*/ 	.short	(.L_157 - .L_156)
.L_156:
        /*000c*/ 	.word	0x00000000
        /*0010*/ 	.short	0x0007
        /*0012*/ 	.short	0x0038
        /*0014*/ 	.byte	0x00, 0xf0, 0x21, 0x00


	//----- nvinfo : EIATTR_KPARAM_INFO
	.align		4
.L_157:
        /*0018*/ 	.byte	0x04, 0x17
        /*001a*/ 	.short	(.L_159 - .L_158)
.L_158:
        /*001c*/ 	.word	0x00000000
        /*0020*/ 	.short	0x0006
        /*0022*/ 	.short	0x0030
        /*0024*/ 	.byte	0x00, 0xf0, 0x21, 0x00


	//----- nvinfo : EIATTR_KPARAM_INFO
	.align		4
.L_159:
        /*0028*/ 	.byte	0x04, 0x17
        /*002a*/ 	.short	(.L_161 - .L_160)
.L_160:
        /*002c*/ 	.word	0x00000000
        /*0030*/ 	.short	0x0005
        /*0032*/ 	.short	0x0028
        /*0034*/ 	.byte	0x00, 0xf5, 0x21, 0x00


	//----- nvinfo : EIATTR_KPARAM_INFO
	.align		4
.L_161:
        /*0038*/ 	.byte	0x04, 0x17
        /*003a*/ 	.short	(.L_163 - .L_162)
.L_162:
        /*003c*/ 	.word	0x00000000
        /*0040*/ 	.short	0x0004
        /*0042*/ 	.short	0x0020
        /*0044*/ 	.byte	0x00, 0xf5, 0x21, 0x00


	//----- nvinfo : EIATTR_KPARAM_INFO
	.align		4
.L_163:
        /*0048*/ 	.byte	0x04, 0x17
        /*004a*/ 	.short	(.L_165 - .L_164)
.L_164:
        /*004c*/ 	.word	0x00000000
        /*0050*/ 	.short	0x0003
        /*0052*/ 	.short	0x0018
        /*0054*/ 	.byte	0x00, 0xf5, 0x21, 0x00


	//----- nvinfo : EIATTR_KPARAM_INFO
	.align		4
.L_165:
        /*0058*/ 	.byte	0x04, 0x17
        /*005a*/ 	.short	(.L_167 - .L_166)
.L_166:
        /*005c*/ 	.word	0x00000000
        /*0060*/ 	.short	0x0002
        /*0062*/ 	.short	0x0010
        /*0064*/ 	.byte	0x00, 0xf5, 0x21, 0x00


	//----- nvinfo : EIATTR_KPARAM_INFO
	.align		4
.L_167:
        /*0068*/ 	.byte	0x04, 0x17
        /*006a*/ 	.short	(.L_169 - .L_168)
.L_168:
        /*006c*/ 	.word	0x00000000
        /*0070*/ 	.short	0x0001
        /*0072*/ 	.short	0x0008
        /*0074*/ 	.byte	0x00, 0xf5, 0x21, 0x00


	//----- nvinfo : EIATTR_KPARAM_INFO
	.align		4
.L_169:
        /*0078*/ 	.byte	0x04, 0x17
        /*007a*/ 	.short	(.L_171 - .L_170)
.L_170:
        /*007c*/ 	.word	0x00000000
        /*0080*/ 	.short	0x0000
        /*0082*/ 	.short	0x0000
        /*0084*/ 	.byte	0x00, 0xf5, 0x21, 0x00


	//----- nvinfo : EIATTR_SPARSE_MMA_MASK
	.align		4
.L_171:
        /*0088*/ 	.byte	0x03, 0x50
        /*008a*/ 	.short	0x0000


	//----- nvinfo : EIATTR_MAXREG_COUNT
	.align		4
        /*008c*/ 	.byte	0x03, 0x1b
        /*008e*/ 	.short	0x00ff


	//----- nvinfo : EIATTR_NUM_BARRIERS
	.align		4
        /*0090*/ 	.byte	0x02, 0x4c
        /*0092*/ 	.byte	0x01
	.zero		1


	//----- nvinfo : EIATTR_MERCURY_ISA_VERSION
	.align		4
        /*0094*/ 	.byte	0x03, 0x5f
        /*0096*/ 	.short	0x0101


	//----- nvinfo : EIATTR_COOP_GROUP_MASK_REGIDS
	.align		4
        /*0098*/ 	.byte	0x04, 0x29
        /*009a*/ 	.short	(.L_173 - .L_172)


	//   ....[0]....
.L_172:
        /*009c*/ 	.word	0xffffffff


	//   ....[1]....
        /*00a0*/ 	.word	0xffffffff


	//   ....[2]....
        /*00a4*/ 	.word	0xffffffff


	//   ....[3]....
        /*00a8*/ 	.word	0xffffffff


	//   ....[4]....
        /*00ac*/ 	.word	0xffffffff


	//   ....[5]....
        /*00b0*/ 	.word	0xffffffff


	//   ....[6]....
        /*00b4*/ 	.word	0xffffffff


	//   ....[7]....
        /*00b8*/ 	.word	0xffffffff


	//   ....[8]....
        /*00bc*/ 	.word	0xffffffff


	//   ....[9]....
        /*00c0*/ 	.word	0xffffffff


	//   ....[10]....
        /*00c4*/ 	.word	0xffffffff


	//   ....[11]....
        /*00c8*/ 	.word	0xffffffff


	//   ....[12]....
        /*00cc*/ 	.word	0xffffffff


	//   ....[13]....
        /*00d0*/ 	.word	0xffffffff


	//   ....[14]....
        /*00d4*/ 	.word	0xffffffff


	//   ....[15]....
        /*00d8*/ 	.word	0xffffffff


	//   ....[16]....
        /*00dc*/ 	.word	0xffffffff


	//   ....[17]....
        /*00e0*/ 	.word	0xffffffff


	//   ....[18]....
        /*00e4*/ 	.word	0xffffffff


	//   ....[19]....
        /*00e8*/ 	.word	0xffffffff


	//   ....[20]....
        /*00ec*/ 	.word	0x05000006


	//   ....[21]....
        /*00f0*/ 	.word	0x05000006


	//   ....[22]....
        /*00f4*/ 	.word	0x05000006


	//   ....[23]....
        /*00f8*/ 	.word	0x05000006


	//   ....[24]....
        /*00fc*/ 	.word	0x05000006


	//   ....[25]....
        /*0100*/ 	.word	0x05000006


	//   ....[26]....
        /*0104*/ 	.word	0x05000006


	//   ....[27]....
        /*0108*/ 	.word	0x05000006


	//   ....[28]....
        /*010c*/ 	.word	0x05000006


	//   ....[29]....
        /*0110*/ 	.word	0x05000006


	//----- nvinfo : EIATTR_COOP_GROUP_INSTR_OFFSETS
	.align		4
.L_173:
        /*0114*/ 	.byte	0x04, 0x28
        /*0116*/ 	.short	(.L_175 - .L_174)


	//   ....[0]....
.L_174:
        /*0118*/ 	.word	0x00000760


	//   ....[1]....
        /*011c*/ 	.word	0x000007e0


	//   ....[2]....
        /*0120*/ 	.word	0x00000810


	//   ....[3]....
        /*0124*/ 	.word	0x00000840


	//   ....[4]....
        /*0128*/ 	.word	0x00000860


	//   ....[5]....
        /*012c*/ 	.word	0x00000970


	//   ....[6]....
        /*0130*/ 	.word	0x00000990


	//   ....[7]....
        /*0134*/ 	.word	0x000009b0


	//   ....[8]....
        /*0138*/ 	.word	0x000009d0


	//   ....[9]....
        /*013c*/ 	.word	0x000009f0


	//   ....[10]....
        /*0140*/ 	.word	0x000015b0


	//   ....[11]....
        /*0144*/ 	.word	0x00001630


	//   ....[12]....
        /*0148*/ 	.word	0x00001660


	//   ....[13]....
        /*014c*/ 	.word	0x00001690


	//   ....[14]....
        /*0150*/ 	.word	0x000016c0


	//   ....[15]....
        /*0154*/ 	.word	0x000017e0


	//   ....[16]....
        /*0158*/ 	.word	0x00001800


	//   ....[17]....
        /*015c*/ 	.word	0x00001820


	//   ....[18]....
        /*0160*/ 	.word	0x00001840


	//   ....[19]....
        /*0164*/ 	.word	0x00001860


	//   ....[20]....
        /*0168*/ 	.word	0x00001c40


	//   ....[21]....
        /*016c*/ 	.word	0x00001cb0


	//   ....[22]....
        /*0170*/ 	.word	0x00001d20


	//   ....[23]....
        /*0174*/ 	.word	0x00001d90


	//   ....[24]....
        /*0178*/ 	.word	0x00001e00


	//   ....[25]....
        /*017c*/ 	.word	0x00001e70


	//   ....[26]....
        /*0180*/ 	.word	0x00001ee0


	//   ....[27]....
        /*0184*/ 	.word	0x00001f50


	//   ....[28]....
        /*0188*/ 	.word	0x00001fc0


	//   ....[29]....
        /*018c*/ 	.word	0x00002030


	//----- nvinfo : EIATTR_VRC_CTA_INIT_COUNT
	.align		4
.L_175:
        /*0190*/ 	.byte	0x02, 0x4a
	.zero		1
	.zero		1


	//----- nvinfo : EIATTR_EXIT_INSTR_OFFSETS
	.align		4
        /*0194*/ 	.byte	0x04, 0x1c
        /*0196*/ 	.short	(.L_177 - .L_176)


	//   ....[0]....
.L_176:
        /*0198*/ 	.word	0x000019e0


	//   ....[1]....
        /*019c*/ 	.word	0x00001b80


	//   ....[2]....
        /*01a0*/ 	.word	0x00001bf0


	//----- nvinfo : EIATTR_CRS_STACK_SIZE
	.align		4
.L_177:
        /*01a4*/ 	.byte	0x04, 0x1e
        /*01a6*/ 	.short	(.L_179 - .L_178)
.L_178:
        /*01a8*/ 	.word	0x00000000


	//----- nvinfo : EIATTR_CBANK_PARAM_SIZE
	.align		4
.L_179:
        /*01ac*/ 	.byte	0x03, 0x19
        /*01ae*/ 	.short	0x0040


	//----- nvinfo : EIATTR_PARAM_CBANK
	.align		4
        /*01b0*/ 	.byte	0x04, 0x0a
        /*01b2*/ 	.short	(.L_181 - .L_180)
	.align		4
.L_180:
        /*01b4*/ 	.word	index@(.nv.constant0._ZN9OwnTensor4cuda38vocab_parallel_ce_fused_forward_kernelEPKfS2_PfS3_S3_S3_ll)
        /*01b8*/ 	.short	0x0380
        /*01ba*/ 	.short	0x0040


	//----- nvinfo : EIATTR_SW_WAR
	.align		4
.L_181:
        /*01bc*/ 	.byte	0x04, 0x36
        /*01be*/ 	.short	(.L_183 - .L_182)
.L_182:
        /*01c0*/ 	.word	0x00000008
.L_183:


//--------------------- .nv.callgraph             --------------------------
	.section	.nv.callgraph,"",@"SHT_CUDA_CALLGRAPH"
	.align	4
	.sectionentsize	8
	.align		4
        /*0000*/ 	.word	0x00000000
	.align		4
        /*0004*/ 	.word	0xffffffff
	.align		4
        /*0008*/ 	.word	0x00000000
	.align		4
        /*000c*/ 	.word	0xfffffffe
	.align		4
        /*0010*/ 	.word	0x00000000
	.align		4
        /*0014*/ 	.word	0xfffffffd
	.align		4
        /*0018*/ 	.word	0x00000000
	.align		4
        /*001c*/ 	.word	0xfffffffc


//--------------------- .text._ZN9OwnTensor4cuda33vocab_parallel_ce_backward_kernelEPKfS2_S2_fPflll --------------------------
	.section	.text._ZN9OwnTensor4cuda33vocab_parallel_ce_backward_kernelEPKfS2_S2_fPflll,"ax",@progbits
	.align	128
        .global         _ZN9OwnTensor4cuda33vocab_parallel_ce_backward_kernelEPKfS2_S2_fPflll
        .type           _ZN9OwnTensor4cuda33vocab_parallel_ce_backward_kernelEPKfS2_S2_fPflll,@function
        .size           _ZN9OwnTensor4cuda33vocab_parallel_ce_backward_kernelEPKfS2_S2_fPflll,(.L_x_63 - _ZN9OwnTensor4cuda33vocab_parallel_ce_backward_kernelEPKfS2_S2_fPflll)
        .other          _ZN9OwnTensor4cuda33vocab_parallel_ce_backward_kernelEPKfS2_S2_fPflll,@"STO_CUDA_ENTRY STV_DEFAULT"
_ZN9OwnTensor4cuda33vocab_parallel_ce_backward_kernelEPKfS2_S2_fPflll:
.text._ZN9OwnTensor4cuda33vocab_parallel_ce_backward_kernelEPKfS2_S2_fPflll:
[----:B------:R-:W-:Y:S01]  /*0000*/  LDC R1, c[0x0][0x37c] ;  /* 0x0000df00ff017b82 */ /* 0x000fe20000000800 */
[----:B------:R-:W0:Y:S01]  /*0010*/  S2R R3, SR_TID.X ;  /* 0x0000000000037919 */ /* 0x000e220000002100 */
[----:B------:R-:W1:Y:S06]  /*0020*/  LDCU.64 UR10, c[0x0][0x3b0] ;  /* 0x00007600ff0a77ac */ /* 0x000e6c0008000a00 */
[----:B------:R-:W0:Y:S01]  /*0030*/  S2UR UR7, SR_CTAID.X ;  /* 0x00000000000779c3 */ /* 0x000e220000002500 */
[----:B------:R-:W1:Y:S07]  /*0040*/  LDCU.64 UR8, c[0x0][0x3a8] ;  /* 0x00007500ff0877ac */ /* 0x000e6e0008000a00 */
[----:B------:R-:W0:Y:S01]  /*0050*/  LDC R2, c[0x0][0x360] ;  /* 0x0000d800ff027b82 */ /* 0x000e220000000800 */
[----:B-1----:R-:W-:-:S02]  /*0060*/  UIMAD UR6, UR11, UR8, URZ ;  /* 0x000000080b0672a4 */ /* 0x002fc4000f8e02ff */
[----:B------:R-:W-:Y:S02]  /*0070*/  UIMAD.WIDE.U32 UR4, UR10, UR8, URZ ;  /* 0x000000080a0472a5 */ /* 0x000fe4000f8e00ff */
[----:B------:R-:W-:-:S04]  /*0080*/  UIMAD UR6, UR10, UR9, UR6 ;  /* 0x000000090a0672a4 */ /* 0x000fc8000f8e0206 */
[----:B------:R-:W-:Y:S01]  /*0090*/  UIADD3 UR5, UPT, UPT, UR5, UR6, URZ ;  /* 0x0000000605057290 */ /* 0x000fe2000fffe0ff */
[----:B0-----:R-:W-:-:S05]  /*00a0*/  IMAD R2, R2, UR7, R3 ;  /* 0x0000000702027c24 */ /* 0x001fca000f8e0203 */
[----:B------:R-:W-:Y:S01]  /*00b0*/  IMAD.U32 R0, RZ, RZ, UR5 ;  /* 0x00000005ff007e24 */ /* 0x000fe2000f8e00ff */
[----:B------:R-:W-:-:S04]  /*00c0*/  ISETP.LT.U32.AND P0, PT, R2, UR4, PT ;  /* 0x0000000402007c0c */ /* 0x000fc8000bf01070 */
[----:B------:R-:W-:-:S13]  /*00d0*/  ISETP.GT.AND.EX P0, PT, R0, RZ, PT, P0 ;  /* 0x000000ff0000720c */ /* 0x000fda0003f04300 */
[----:B------:R-:W-:Y:S05]  /*00e0*/  @!P0 EXIT ;  /* 0x000000000000894d */ /* 0x000fea0003800000 */
[----:B------:R-:W-:Y:S01]  /*00f0*/  UISETP.NE.U32.AND UP0, UPT, UR11, URZ, UPT ;  /* 0x000000ff0b00728c */ /* 0x000fe2000bf05070 */
[----:B------:R-:W0:Y:S08]  /*0100*/  LDCU.64 UR4, c[0x0][0x358] ;  /* 0x00006b00ff0477ac */ /* 0x000e300008000a00 */
[----:B------:R-:W-:Y:S05]  /*0110*/  BRA.U UP0, `(.L_x_0) ;  /* 0x00000001005c7547 */ /* 0x000fea000b800000 */
[----:B------:R-:W1:Y:S01]  /*0120*/  I2F.U32.RP R0, UR10 ;  /* 0x0000000a00007d06 */ /* 0x000e620008209000 */
[----:B------:R-:W-:Y:S01]  /*0130*/  ISETP.NE.U32.AND P2, PT, RZ, UR10, PT ;  /* 0x0000000aff007c0c */ /* 0x000fe2000bf45070 */
[----:B------:R-:W-:-:S06]  /*0140*/  IMAD.MOV.U32 R12, RZ, RZ, RZ ;  /* 0x000000ffff0c7224 */ /* 0x000fcc00078e00ff */
[----:B-1----:R-:W1:Y:S02]  /*0150*/  MUFU.RCP R0, R0 ;  /* 0x0000000000007308 */ /* 0x002e640000001000 */
[----:B-1----:R-:W-:-:S06]  /*0160*/  VIADD R4, R0, 0xffffffe ;  /* 0x0ffffffe00047836 */ /* 0x002fcc0000000000 */
[----:B------:R1:W2:Y:S02]  /*0170*/  F2I.FTZ.U32.TRUNC.NTZ R5, R4 ;  /* 0x0000000400057305 */ /* 0x0002a4000021f000 */
[----:B-1----:R-:W-:Y:S02]  /*0180*/  IMAD.MOV.U32 R4, RZ, RZ, RZ ;  /* 0x000000ffff047224 */ /* 0x002fe400078e00ff */
[----:B--2---:R-:W-:-:S04]  /*0190*/  IMAD.MOV R7, RZ, RZ, -R5 ;  /* 0x000000ffff077224 */ /* 0x004fc800078e0a05 */
[----:B------:R-:W-:-:S04]  /*01a0*/  IMAD R7, R7, UR10, RZ ;  /* 0x0000000a07077c24 */ /* 0x000fc8000f8e02ff */
[----:B------:R-:W-:-:S06]  /*01b0*/  IMAD.HI.U32 R5, R5, R7, R4 ;  /* 0x0000000705057227 */ /* 0x000fcc00078e0004 */
[----:B------:R-:W-:-:S05]  /*01c0*/  IMAD.HI.U32 R4, R5, R2, RZ ;  /* 0x0000000205047227 */ /* 0x000fca00078e00ff */
[----:B------:R-:W-:-:S05]  /*01d0*/  IADD3 R5, PT, PT, -R4, RZ, RZ ;  /* 0x000000ff04057210 */ /* 0x000fca0007ffe1ff */
[----:B------:R-:W-:-:S05]  /*01e0*/  IMAD R5, R5, UR10, R2 ;  /* 0x0000000a05057c24 */ /* 0x000fca000f8e0202 */
[----:B------:R-:W-:-:S13]  /*01f0*/  ISETP.GE.U32.AND P0, PT, R5, UR10, PT ;  /* 0x0000000a05007c0c */ /* 0x000fda000bf06070 */
[----:B------:R-:W-:Y:S02]  /*0200*/  @P0 VIADD R5, R5, -UR10 ;  /* 0x8000000a05050c36 */ /* 0x000fe40008000000 */
[----:B------:R-:W-:-:S03]  /*0210*/  @P0 VIADD R4, R4, 0x1 ;  /* 0x0000000104040836 */ /* 0x000fc60000000000 */
[----:B------:R-:W-:Y:S01]  /*0220*/  ISETP.GE.U32.AND P1, PT, R5, UR10, PT ;  /* 0x0000000a05007c0c */ /* 0x000fe2000bf26070 */
[----:B------:R-:W-:-:S12]  /*0230*/  IMAD.MOV.U32 R5, RZ, RZ, RZ ;  /* 0x000000ffff057224 */ /* 0x000fd800078e00ff */
[----:B------:R-:W-:Y:S01]  /*0240*/  @P1 VIADD R4, R4, 0x1 ;  /* 0x0000000104041836 */ /* 0x000fe20000000000 */
[----:B------:R-:W-:-:S04]  /*0250*/  @!P2 LOP3.LUT R4, RZ, UR10, RZ, 0x33, !PT ;  /* 0x0000000aff04ac12 */ /* 0x000fc8000f8e33ff */
[----:B------:R-:W-:-:S05]  /*0260*/  IADD3 R11, PT, PT, -R4, RZ, RZ ;  /* 0x000000ff040b7210 */ /* 0x000fca0007ffe1ff */
[----:B------:R-:W-:Y:S01]  /*0270*/  IMAD R11, R11, UR10, R2 ;  /* 0x0000000a0b0b7c24 */ /* 0x000fe2000f8e0202 */
[----:B------:R-:W-:Y:S06]  /*0280*/  BRA `(.L_x_1) ;  /* 0x0000000000347947 */ /* 0x000fec0003800000 */
.L_x_0:
[----:B------:R-:W-:-:S07]  /*0290*/  MOV R0, 0x2b0 ;  /* 0x000002b000007802 */ /* 0x000fce0000000f00 */
[----:B0-----:R-:W-:Y:S05]  /*02a0*/  CALL.REL.NOINC `($__internal_0_$__cuda_sm20_div_s64) ;  /* 0x0000000000a87944 */ /* 0x001fea0003c00000 */
[----:B------:R-:W0:Y:S01]  /*02b0*/  LDCU.64 UR10, c[0x0][0x3b0] ;  /* 0x00007600ff0a77ac */ /* 0x000e220008000a00 */
[----:B------:R-:W-:Y:S01]  /*02c0*/  IADD3 R9, P0, PT, RZ, -R6, RZ ;  /* 0x80000006ff097210 */ /* 0x000fe20007f1e0ff */
[----:B------:R-:W-:-:S04]  /*02d0*/  HFMA2 R3, -RZ, RZ, 0, 0 ;  /* 0x00000000ff037431 */ /* 0x000fc800000001ff */
[----:B------:R-:W-:-:S04]  /*02e0*/  IMAD.X R0, RZ, RZ, ~R7, P0 ;  /* 0x000000ffff007224 */ /* 0x000fc800000e0e07 */
[----:B0-----:R-:W-:Y:S02]  /*02f0*/  IMAD R0, R0, UR10, RZ ;  /* 0x0000000a00007c24 */ /* 0x001fe4000f8e02ff */
[----:B------:R-:W-:-:S04]  /*0300*/  IMAD.WIDE.U32 R4, R9, UR10, R2 ;  /* 0x0000000a09047c25 */ /* 0x000fc8000f8e0002 */
[----:B------:R-:W-:Y:S02]  /*0310*/  IMAD R9, R9, UR11, R0 ;  /* 0x0000000b09097c24 */ /* 0x000fe4000f8e0200 */
[----:B------:R-:W-:Y:S02]  /*0320*/  IMAD.MOV.U32 R11, RZ, RZ, R4 ;  /* 0x000000ffff0b7224 */ /* 0x000fe400078e0004 */
[----:B------:R-:W-:Y:S01]  /*0330*/  IMAD.IADD R12, R5, 0x1, R9 ;  /* 0x00000001050c7824 */ /* 0x000fe200078e0209 */
[----:B------:R-:W-:Y:S01]  /*0340*/  MOV R5, R7 ;  /* 0x0000000700057202 */ /* 0x000fe20000000f00 */
[----:B------:R-:W-:-:S07]  /*0350*/  IMAD.MOV.U32 R4, RZ, RZ, R6 ;  /* 0x000000ffff047224 */ /* 0x000fce00078e0006 */
.L_x_1:
[----:B------:R-:W1:Y:S01]  /*0360*/  LDCU.128 UR12, c[0x0][0x380] ;  /* 0x00007000ff0c77ac */ /* 0x000e620008000c00 */
[----:B------:R-:W-:Y:S01]  /*0370*/  IMAD.SHL.U32 R0, R2, 0x4, RZ ;  /* 0x0000000402007824 */ /* 0x000fe200078e00ff */
[----:B------:R-:W-:Y:S01]  /*0380*/  SHF.R.U32.HI R10, RZ, 0x1e, R2 ;  /* 0x0000001eff0a7819 */ /* 0x000fe20000011602 */
[----:B------:R-:W2:Y:S01]  /*0390*/  LDCU.64 UR6, c[0x0][0x3b8] ;  /* 0x00007700ff0677ac */ /* 0x000ea20008000a00 */
[----:B------:R-:W3:Y:S01]  /*03a0*/  LDCU.64 UR8, c[0x0][0x3a0] ;  /* 0x00007400ff0877ac */ /* 0x000ee20008000a00 */
[----:B-1----:R-:W-:-:S04]  /*03b0*/  LEA R8, P0, R4, UR14, 0x2 ;  /* 0x0000000e04087c11 */ /* 0x002fc8000f8010ff */
[----:B------:R-:W-:-:S05]  /*03c0*/  LEA.HI.X R9, R4, UR15, R5, 0x2, P0 ;  /* 0x0000000f04097c11 */ /* 0x000fca00080f1405 */
[----:B0-----:R-:W4:Y:S01]  /*03d0*/  LDG.E.CONSTANT R3, desc[UR4][R8.64] ;  /* 0x0000000408037981 */ /* 0x001f22000c1e9900 */
[----:B------:R-:W0:Y:S01]  /*03e0*/  LDC.64 R4, c[0x0][0x390] ;  /* 0x0000e400ff047b82 */ /* 0x000e220000000a00 */
[----:B------:R-:W-:-:S04]  /*03f0*/  IADD3 R6, P0, PT, R0, UR12, RZ ;  /* 0x0000000c00067c10 */ /* 0x000fc8000ff1e0ff */
[----:B------:R-:W-:-:S06]  /*0400*/  IADD3.X R7, PT, PT, R10, UR13, RZ, P0, !PT ;  /* 0x0000000d0a077c10 */ /* 0x000fcc00087fe4ff */
[----:B------:R-:W5:Y:S04]  /*0410*/  LDG.E.CONSTANT R7, desc[UR4][R6.64] ;  /* 0x0000000406077981 */ /* 0x000f68000c1e9900 */
[----:B0-----:R-:W3:Y:S01]  /*0420*/  LDG.E.CONSTANT R4, desc[UR4][R4.64] ;  /* 0x0000000404047981 */ /* 0x001ee2000c1e9900 */
[----:B------:R-:W-:Y:S01]  /*0430*/  PLOP3.LUT P2, PT, PT, PT, PT, 0x8, 0x80 ;  /* 0x000000000080781c */ /* 0x000fe20003f4e170 */
[----:B----4-:R-:W2:Y:S02]  /*0440*/  F2I.S64.TRUNC R2, R3 ;  /* 0x0000000300027311 */ /* 0x010ea4000020d900 */
[----:B--2---:R-:W-:Y:S01]  /*0450*/  IADD3 R2, P0, PT, R2, -UR6, RZ ;  /* 0x8000000602027c10 */ /* 0x004fe2000ff1e0ff */
[----:B------:R-:W3:Y:S03]  /*0460*/  LDCU UR6, c[0x0][0x398] ;  /* 0x00007300ff0677ac */ /* 0x000ee60008000800 */
[----:B------:R-:W-:-:S02]  /*0470*/  IADD3.X R9, PT, PT, R3, ~UR7, RZ, P0, !PT ;  /* 0x8000000703097c10 */ /* 0x000fc400087fe4ff */
[----:B------:R-:W-:-:S04]  /*0480*/  ISETP.GE.U32.AND P0, PT, R2, UR10, PT ;  /* 0x0000000a02007c0c */ /* 0x000fc8000bf06070 */
[----:B------:R-:W-:-:S04]  /*0490*/  ISETP.GE.AND.EX P0, PT, R9, UR11, PT, P0 ;  /* 0x0000000b09007c0c */ /* 0x000fc8000bf06300 */
[----:B------:R-:W-:-:S13]  /*04a0*/  ISETP.LT.OR P0, PT, R9, RZ, P0 ;  /* 0x000000ff0900720c */ /* 0x000fda0000701670 */
[----:B------:R-:W-:-:S04]  /*04b0*/  @!P0 ISETP.NE.U32.AND P1, PT, R11, R2, PT ;  /* 0x000000020b00820c */ /* 0x000fc80003f25070 */
[----:B------:R-:W-:-:S04]  /*04c0*/  @!P0 ISETP.NE.AND.EX P1, PT, R12, R9, PT, P1 ;  /* 0x000000090c00820c */ /* 0x000fc80003f25310 */
[----:B------:R-:W-:Y:S01]  /*04d0*/  @!P0 PLOP3.LUT P2, PT, P1, PT, PT, 0x8, 0x80 ;  /* 0x000000000080881c */ /* 0x000fe20000f4e170 */
[----:B---3--:R-:W-:Y:S01]  /*04e0*/  FMUL R4, R4, UR6 ;  /* 0x0000000604047c20 */ /* 0x008fe20008400000 */
[----:B------:R-:W-:-:S03]  /*04f0*/  IADD3 R2, P0, PT, R0, UR8, RZ ;  /* 0x0000000800027c10 */ /* 0x000fc6000ff1e0ff */
[----:B-----5:R-:W-:Y:S01]  /*0500*/  FMUL R7, R4, R7 ;  /* 0x0000000704077220 */ /* 0x020fe20000400000 */
[----:B------:R-:W-:-:S07]  /*0510*/  IADD3.X R3, PT, PT, R10, UR9, RZ, P0, !PT ;  /* 0x000000090a037c10 */ /* 0x000fce00087fe4ff */
[----:B------:R-:W-:-:S05]  /*0520*/  @P2 FADD R7, -R4, R7 ;  /* 0x0000000704072221 */ /* 0x000fca0000000100 */
[----:B------:R-:W-:Y:S01]  /*0530*/  STG.E desc[UR4][R2.64], R7 ;  /* 0x0000000702007986 */ /* 0x000fe2000c101904 */
[----:B------:R-:W-:Y:S05]  /*0540*/  EXIT ;  /* 0x000000000000794d */ /* 0x000fea0003800000 */
        .weak           $__internal_0_$__cuda_sm20_div_s64
        .type           $__internal_0_$__cuda_sm20_div_s64,@function
        .size           $__internal_0_$__cuda_sm20_div_s64,(.L_x_63 - $__internal_0_$__cuda_sm20_div_s64)
$__internal_0_$__cuda_sm20_div_s64:
[----:B------:R-:W0:Y:S02]  /*0550*/  LDCU.64 UR6, c[0x0][0x3b0] ;  /* 0x00007600ff0677ac */ /* 0x000e240008000a00 */
[----:B0-----:R-:W-:Y:S02]  /*0560*/  IADD3 R4, P0, PT, RZ, -UR6, RZ ;  /* 0x80000006ff047c10 */ /* 0x001fe4000ff1e0ff */
[----:B------:R-:W-:-:S03]  /*0570*/  ISETP.LE.AND P1, PT, RZ, UR7, PT ;  /* 0x00000007ff007c0c */ /* 0x000fc6000bf23270 */
[----:B------:R-:W-:Y:S01]  /*0580*/  IMAD.X R5, RZ, RZ, ~UR7, P0 ;  /* 0x80000007ff057e24 */ /* 0x000fe200080e06ff */
[----:B------:R-:W-:-:S04]  /*0590*/  SEL R4, R4, UR6, !P1 ;  /* 0x0000000604047c07 */ /* 0x000fc8000c800000 */
[----:B------:R-:W-:-:S04]  /*05a0*/  SEL R5, R5, UR7, !P1 ;  /* 0x0000000705057c07 */ /* 0x000fc8000c800000 */
[----:B------:R-:W0:Y:S08]  /*05b0*/  I2F.U64.RP R10, R4 ;  /* 0x00000004000a7312 */ /* 0x000e300000309000 */
[----:B0-----:R-:W0:Y:S02]  /*05c0*/  MUFU.RCP R10, R10 ;  /* 0x0000000a000a7308 */ /* 0x001e240000001000 */
[----:B0-----:R-:W-:-:S06]  /*05d0*/  VIADD R6, R10, 0x1ffffffe ;  /* 0x1ffffffe0a067836 */ /* 0x001fcc0000000000 */
[----:B------:R-:W0:Y:S02]  /*05e0*/  F2I.U64.TRUNC R6, R6 ;  /* 0x0000000600067311 */ /* 0x000e24000020d800 */
[----:B0-----:R-:W-:-:S04]  /*05f0*/  IMAD.WIDE.U32 R8, R6, R4, RZ ;  /* 0x0000000406087225 */ /* 0x001fc800078e00ff */
[----:B------:R-:W-:Y:S01]  /*0600*/  IMAD R9, R6, R5, R9 ;  /* 0x0000000506097224 */ /* 0x000fe200078e0209 */
[----:B------:R-:W-:-:S03]  /*0610*/  IADD3 R11, P0, PT, RZ, -R8, RZ ;  /* 0x80000008ff0b7210 */ /* 0x000fc60007f1e0ff */
[----:B------:R-:W-:Y:S02]  /*0620*/  IMAD R9, R7, R4, R9 ;  /* 0x0000000407097224 */ /* 0x000fe400078e0209 */
[----:B------:R-:W-:-:S03]  /*0630*/  IMAD.HI.U32 R8, R6, R11, RZ ;  /* 0x0000000b06087227 */ /* 0x000fc600078e00ff */
[----:B------:R-:W-:Y:S01]  /*0640*/  IADD3.X R13, PT, PT, RZ, ~R9, RZ, P0, !PT ;  /* 0x80000009ff0d7210 */ /* 0x000fe200007fe4ff */
[----:B------:R-:W-:-:S04]  /*0650*/  IMAD.MOV.U32 R9, RZ, RZ, R6 ;  /* 0x000000ffff097224 */ /* 0x000fc800078e0006 */
[----:B------:R-:W-:-:S04]  /*0660*/  IMAD.WIDE.U32 R8, P0, R6, R13, R8 ;  /* 0x0000000d06087225 */ /* 0x000fc80007800008 */
[C---:B------:R-:W-:Y:S02]  /*0670*/  IMAD R15, R7.reuse, R13, RZ ;  /* 0x0000000d070f7224 */ /* 0x040fe400078e02ff */
[----:B------:R-:W-:-:S04]  /*0680*/  IMAD.HI.U32 R8, P2, R7, R11, R8 ;  /* 0x0000000b07087227 */ /* 0x000fc80007840008 */
[----:B------:R-:W-:Y:S01]  /*0690*/  IMAD.HI.U32 R13, R7, R13, RZ ;  /* 0x0000000d070d7227 */ /* 0x000fe200078e00ff */
[----:B------:R-:W-:-:S03]  /*06a0*/  IADD3 R9, P3, PT, R15, R8, RZ ;  /* 0x000000080f097210 */ /* 0x000fc60007f7e0ff */
[----:B------:R-:W-:Y:S02]  /*06b0*/  IMAD.X R8, R13, 0x1, R7, P0 ;  /* 0x000000010d087824 */ /* 0x000fe400000e0607 */
[----:B------:R-:W-:-:S03]  /*06c0*/  IMAD.WIDE.U32 R6, R9, R4, RZ ;  /* 0x0000000409067225 */ /* 0x000fc600078e00ff */
[----:B------:R-:W-:Y:S01]  /*06d0*/  IADD3.X R11, PT, PT, RZ, RZ, R8, P3, P2 ;  /* 0x000000ffff0b7210 */ /* 0x000fe20001fe4408 */
[----:B------:R-:W-:Y:S01]  /*06e0*/  IMAD R7, R9, R5, R7 ;  /* 0x0000000509077224 */ /* 0x000fe200078e0207 */
[----:B------:R-:W-:-:S03]  /*06f0*/  IADD3 R13, P0, PT, RZ, -R6, RZ ;  /* 0x80000006ff0d7210 */ /* 0x000fc60007f1e0ff */
[----:B------:R-:W-:Y:S02]  /*0700*/  IMAD R7, R11, R4, R7 ;  /* 0x000000040b077224 */ /* 0x000fe400078e0207 */
[----:B------:R-:W-:-:S04]  /*0710*/  IMAD.HI.U32 R8, R9, R13, RZ ;  /* 0x0000000d09087227 */ /* 0x000fc800078e00ff */
[----:B------:R-:W-:Y:S02]  /*0720*/  IMAD.X R6, RZ, RZ, ~R7, P0 ;  /* 0x000000ffff067224 */ /* 0x000fe400000e0e07 */
[----:B------:R-:W-:Y:S02]  /*0730*/  IMAD.MOV.U32 R7, RZ, RZ, RZ ;  /* 0x000000ffff077224 */ /* 0x000fe400078e00ff */
[----:B------:R-:W-:-:S04]  /*0740*/  IMAD.WIDE.U32 R8, P0, R9, R6, R8 ;  /* 0x0000000609087225 */ /* 0x000fc80007800008 */
[C---:B------:R-:W-:Y:S02]  /*0750*/  IMAD R10, R11.reuse, R6, RZ ;  /* 0x000000060b0a7224 */ /* 0x040fe400078e02ff */
[----:B------:R-:W-:-:S04]  /*0760*/  IMAD.HI.U32 R9, P2, R11, R13, R8 ;  /* 0x0000000d0b097227 */ /* 0x000fc80007840008 */
[----:B------:R-:W-:Y:S01]  /*0770*/  IMAD.HI.U32 R8, R11, R6, RZ ;  /* 0x000000060b087227 */ /* 0x000fe200078e00ff */
[----:B------:R-:W-:-:S04]  /*0780*/  IADD3 R9, P3, PT, R10, R9, RZ ;  /* 0x000000090a097210 */ /* 0x000fc80007f7e0ff */
[----:B------:R-:W-:Y:S01]  /*0790*/  IADD3.X R11, PT, PT, R8, R11, RZ, P0, !PT ;  /* 0x0000000b080b7210 */ /* 0x000fe200007fe4ff */
[----:B------:R-:W-:-:S03]  /*07a0*/  IMAD.HI.U32 R6, R9, R2, RZ ;  /* 0x0000000209067227 */ /* 0x000fc600078e00ff */
[----:B------:R-:W-:Y:S01]  /*07b0*/  IADD3.X R11, PT, PT, RZ, RZ, R11, P3, P2 ;  /* 0x000000ffff0b7210 */ /* 0x000fe20001fe440b */
[----:B------:R-:W-:-:S04]  /*07c0*/  IMAD.WIDE.U32 R6, RZ, R9, R6 ;  /* 0x00000009ff067225 */ /* 0x000fc800078e0006 */
[----:B------:R-:W-:-:S04]  /*07d0*/  IMAD.HI.U32 R6, P0, R11, R2, R6 ;  /* 0x000000020b067227 */ /* 0x000fc80007800006 */
[----:B------:R-:W-:Y:S01]  /*07e0*/  IMAD.X R8, RZ, RZ, RZ, P0 ;  /* 0x000000ffff087224 */ /* 0x000fe200000e06ff */
[----:B------:R-:W-:-:S05]  /*07f0*/  IADD3 R9, P2, PT, RZ, R6, RZ ;  /* 0x00000006ff097210 */ /* 0x000fca0007f5e0ff */
[----:B------:R-:W-:-:S04]  /*0800*/  IMAD.WIDE.U32 R6, R9, R4, RZ ;  /* 0x0000000409067225 */ /* 0x000fc800078e00ff */
[----:B------:R-:W-:Y:S01]  /*0810*/  IMAD.X R11, RZ, RZ, R8, P2 ;  /* 0x000000ffff0b7224 */ /* 0x000fe200010e0608 */
[----:B------:R-:W-:Y:S01]  /*0820*/  IADD3 R15, P2, PT, -R6, R2, RZ ;  /* 0x00000002060f7210 */ /* 0x000fe20007f5e1ff */
[C---:B------:R-:W-:Y:S01]  /*0830*/  IMAD R7, R9.reuse, R5, R7 ;  /* 0x0000000509077224 */ /* 0x040fe200078e0207 */
[----:B------:R-:W-:Y:S02]  /*0840*/  IADD3 R6, P3, PT, R9, 0x1, RZ ;  /* 0x0000000109067810 */ /* 0x000fe40007f7e0ff */
[-C--:B------:R-:W-:Y:S01]  /*0850*/  ISETP.GE.U32.AND P0, PT, R15, R4.reuse, PT ;  /* 0x000000040f00720c */ /* 0x080fe20003f06070 */
[----:B------:R-:W-:Y:S02]  /*0860*/  IMAD R7, R11, R4, R7 ;  /* 0x000000040b077224 */ /* 0x000fe400078e0207 */
[----:B------:R-:W-:-:S03]  /*0870*/  IMAD.X R8, RZ, RZ, R11, P3 ;  /* 0x000000ffff087224 */ /* 0x000fc600018e060b */
[----:B------:R-:W-:Y:S02]  /*0880*/  IADD3.X R17, PT, PT, RZ, ~R7, RZ, P2, !PT ;  /* 0x80000007ff117210 */ /* 0x000fe400017fe4ff */
[----:B------:R-:W-:Y:S02]  /*0890*/  IADD3 R7, P2, PT, R15, -R4, RZ ;  /* 0x800000040f077210 */ /* 0x000fe40007f5e0ff */
[----:B------:R-:W-:-:S03]  /*08a0*/  ISETP.GE.U32.AND.EX P0, PT, R17, R5, PT, P0 ;  /* 0x000000051100720c */ /* 0x000fc60003f06100 */
[----:B------:R-:W-:Y:S01]  /*08b0*/  IMAD.X R13, R17, 0x1, ~R5, P2 ;  /* 0x00000001110d7824 */ /* 0x000fe200010e0e05 */
[----:B------:R-:W-:Y:S02]  /*08c0*/  SEL R7, R7, R15, P0 ;  /* 0x0000000f07077207 */ /* 0x000fe40000000000 */
[----:B------:R-:W-:Y:S02]  /*08d0*/  SEL R9, R6, R9, P0 ;  /* 0x0000000906097207 */ /* 0x000fe40000000000 */
[----:B------:R-:W-:Y:S02]  /*08e0*/  SEL R13, R13, R17, P0 ;  /* 0x000000110d0d7207 */ /* 0x000fe40000000000 */
[----:B------:R-:W-:Y:S02]  /*08f0*/  ISETP.GE.U32.AND P2, PT, R7, R4, PT ;  /* 0x000000040700720c */ /* 0x000fe40003f46070 */
[----:B------:R-:W-:Y:S02]  /*0900*/  SEL R4, R8, R11, P0 ;  /* 0x0000000b08047207 */ /* 0x000fe40000000000 */
[----:B------:R-:W-:-:S02]  /*0910*/  IADD3 R6, P3, PT, R9, 0x1, RZ ;  /* 0x0000000109067810 */ /* 0x000fc40007f7e0ff */
[----:B------:R-:W-:-:S03]  /*0920*/  ISETP.GE.U32.AND.EX P0, PT, R13, R5, PT, P2 ;  /* 0x000000050d00720c */ /* 0x000fc60003f06120 */
[----:B------:R-:W-:Y:S01]  /*0930*/  IMAD.X R7, RZ, RZ, R4, P3 ;  /* 0x000000ffff077224 */ /* 0x000fe200018e0604 */
[----:B------:R-:W-:-:S04]  /*0940*/  SEL R6, R6, R9, P0 ;  /* 0x0000000906067207 */ /* 0x000fc80000000000 */
[----:B------:R-:W-:Y:S02]  /*0950*/  SEL R7, R7, R4, P0 ;  /* 0x0000000407077207 */ /* 0x000fe40000000000 */
[-C--:B------:R-:W-:Y:S02]  /*0960*/  IADD3 R5, P2, PT, RZ, -R6.reuse, RZ ;  /* 0x80000006ff057210 */ /* 0x080fe40007f5e0ff */
[----:B------:R-:W-:Y:S02]  /*0970*/  ISETP.NE.U32.AND P0, PT, RZ, UR6, PT ;  /* 0x00000006ff007c0c */ /* 0x000fe4000bf05070 */
[-C--:B------:R-:W-:Y:S02]  /*0980*/  IADD3.X R4, PT, PT, RZ, ~R7.reuse, RZ, P2, !PT ;  /* 0x80000007ff047210 */ /* 0x080fe400017fe4ff */
[----:B------:R-:W-:Y:S01]  /*0990*/  SEL R6, R5, R6, !P1 ;  /* 0x0000000605067207 */ /* 0x000fe20004800000 */
[----:B------:R-:W-:Y:S01]  /*09a0*/  IMAD.MOV.U32 R5, RZ, RZ, 0x0 ;  /* 0x00000000ff057424 */ /* 0x000fe200078e00ff */
[----:B------:R-:W-:Y:S01]  /*09b0*/  SEL R7, R4, R7, !P1 ;  /* 0x0000000704077207 */ /* 0x000fe20004800000 */
[----:B------:R-:W-:Y:S01]  /*09c0*/  IMAD.MOV.U32 R4, RZ, RZ, R0 ;  /* 0x000000ffff047224 */ /* 0x000fe200078e0000 */
[----:B------:R-:W-:-:S04]  /*09d0*/  ISETP.NE.AND.EX P0, PT, RZ, UR7, PT, P0 ;  /* 0x00000007ff007c0c */ /* 0x000fc8000bf05300 */
[----:B------:R-:W-:Y:S02]  /*09e0*/  SEL R6, R6, 0xffffffff, P0 ;  /* 0xffffffff06067807 */ /* 0x000fe40000000000 */
[----:B------:R-:W-:Y:S01]  /*09f0*/  SEL R7, R7, 0xffffffff, P0 ;  /* 0xffffffff07077807 */ /* 0x000fe20000000000 */
[----:B------:R-:W-:Y:S06]  /*0a00*/  RET.REL.NODEC R4 `(_ZN9OwnTensor4cuda33vocab_parallel_ce_backward_kernelEPKfS2_S2_fPflll) ;  /* 0xfffffff4047c7950 */ /* 0x000fec0003c3ffff */
.L_x_2:
[----:B------:R-:W-:-:S00]  /*0a10*/  BRA `(.L_x_2) ;  /* 0xfffffffc00fc7947 */ /* 0x000fc0000383ffff */
[----:B------:R-:W-:-:S00]  /*0a20*/  NOP ;  /* 0x0000000000007918 */ /* 0x000fc00000000000 */
        /* <DEDUP_REMOVED lines=13> */
.L_x_63:


//--------------------- .text._ZN9OwnTensor4cuda22sparse_subtract_kernelEPfPKffllll --------------------------
	.section	.text._ZN9OwnTensor4cuda22sparse_subtract_kernelEPfPKffllll,"ax",@progbits
	.align	128
        .global         _ZN9OwnTensor4cuda22sparse_subtract_kernelEPfPKffllll
        .type           _ZN9OwnTensor4cuda22sparse_subtract_kernelEPfPKffllll,@function
        .size           _ZN9OwnTensor4cuda22sparse_subtract_kernelEPfPKffllll,(.L_x_69 - _ZN9OwnTensor4cuda22sparse_subtract_kernelEPfPKffllll)
        .other          _ZN9OwnTensor4cuda22sparse_subtract_kernelEPfPKffllll,@"STO_CUDA_ENTRY STV_DEFAULT"
_ZN9OwnTensor4cuda22sparse_subtract_kernelEPfPKffllll:
.text._ZN9OwnTensor4cuda22sparse_subtract_kernelEPfPKffllll:
        /* <DEDUP_REMOVED lines=15> */
[----:B------:R-:W0:Y:S01]  /*00f0*/  LDCU.64 UR6, c[0x0][0x388] ;  /* 0x00007100ff0677ac */ /* 0x000e220008000a00 */
[----:B------:R-:W1:Y:S01]  /*0100*/  LDCU.64 UR4, c[0x0][0x358] ;  /* 0x00006b00ff0477ac */ /* 0x000e620008000a00 */
[----:B------:R-:W2:Y:S01]  /*0110*/  LDCU.64 UR8, c[0x0][0x3b0] ;  /* 0x00007600ff0877ac */ /* 0x000ea20008000a00 */
[----:B------:R-:W2:Y:S01]  /*0120*/  LDCU.64 UR10, c[0x0][0x3a8] ;  /* 0x00007500ff0a77ac */ /* 0x000ea20008000a00 */
[----:B0-----:R-:W-:-:S04]  /*0130*/  LEA R4, P0, R7, UR6, 0x2 ;  /* 0x0000000607047c11 */ /* 0x001fc8000f8010ff */
[----:B------:R-:W-:-:S05]  /*0140*/  LEA.HI.X R5, R7, UR7, RZ, 0x2, P0 ;  /* 0x0000000707057c11 */ /* 0x000fca00080f14ff */
[----:B-1----:R-:W3:Y:S01]  /*0150*/  LDG.E.CONSTANT R2, desc[UR4][R4.64] ;  /* 0x0000000404027981 */ /* 0x002ee2000c1e9900 */
[----:B--2---:R-:W-:-:S04]  /*0160*/  UIADD3 UR6, UP0, UPT, UR8, UR10, URZ ;  /* 0x0000000a08067290 */ /* 0x004fc8000ff1e0ff */
[----:B------:R-:W-:Y:S01]  /*0170*/  UIADD3.X UR7, UPT, UPT, UR9, UR11, URZ, UP0, !UPT ;  /* 0x0000000b09077290 */ /* 0x000fe200087fe4ff */
[----:B---3--:R-:W0:Y:S02]  /*0180*/  F2I.S64.TRUNC R2, R2 ;  /* 0x0000000200027311 */ /* 0x008e24000020d900 */
[C---:B0-----:R-:W-:Y:S02]  /*0190*/  ISETP.GE.U32.AND P1, PT, R2.reuse, UR6, PT ;  /* 0x0000000602007c0c */ /* 0x041fe4000bf26070 */
[----:B------:R-:W-:Y:S02]  /*01a0*/  ISETP.LT.U32.AND P0, PT, R2, UR8, PT ;  /* 0x0000000802007c0c */ /* 0x000fe4000bf01070 */
[----:B------:R-:W-:-:S04]  /*01b0*/  ISETP.GE.AND.EX P1, PT, R3, UR7, PT, P1 ;  /* 0x0000000703007c0c */ /* 0x000fc8000bf26310 */
[----:B------:R-:W-:-:S13]  /*01c0*/  ISETP.LT.OR.EX P0, PT, R3, UR9, P1, P0 ;  /* 0x0000000903007c0c */ /* 0x000fda0008f01700 */
[----:B------:R-:W-:Y:S05]  /*01d0*/  @P0 EXIT ;  /* 0x000000000000094d */ /* 0x000fea0003800000 */
[----:B------:R-:W-:Y:S01]  /*01e0*/  UIADD3 UR6, UP0, UPT, URZ, -UR8, URZ ;  /* 0x80000008ff067290 */ /* 0x000fe2000ff1e0ff */
[----:B------:R-:W0:Y:S03]  /*01f0*/  LDCU.64 UR12, c[0x0][0x380] ;  /* 0x00007000ff0c77ac */ /* 0x000e260008000a00 */
[----:B------:R-:W-:Y:S02]  /*0200*/  UIADD3.X UR7, UPT, UPT, URZ, ~UR9, URZ, UP0, !UPT ;  /* 0x80000009ff077290 */ /* 0x000fe400087fe4ff */
[----:B------:R-:W-:-:S05]  /*0210*/  IMAD.U32 R4, RZ, RZ, UR6 ;  /* 0x00000006ff047e24 */ /* 0x000fca000f8e00ff */
[----:B------:R-:W1:Y:S01]  /*0220*/  LDCU UR6, c[0x0][0x390] ;  /* 0x00007200ff0677ac */ /* 0x000e620008000800 */
[----:B------:R-:W-:Y:S02]  /*0230*/  IMAD.U32 R5, RZ, RZ, UR7 ;  /* 0x00000007ff057e24 */ /* 0x000fe4000f8e00ff */
[----:B------:R-:W-:-:S04]  /*0240*/  IMAD.WIDE.U32 R4, R7, UR10, R4 ;  /* 0x0000000a07047c25 */ /* 0x000fc8000f8e0004 */
[----:B------:R-:W-:Y:S01]  /*0250*/  IMAD R7, R7, UR11, R5 ;  /* 0x0000000b07077c24 */ /* 0x000fe2000f8e0205 */
[----:B------:R-:W-:-:S05]  /*0260*/  IADD3 R4, P0, PT, R2, R4, RZ ;  /* 0x0000000402047210 */ /* 0x000fca0007f1e0ff */
[----:B------:R-:W-:Y:S01]  /*0270*/  IMAD.X R3, R3, 0x1, R7, P0 ;  /* 0x0000000103037824 */ /* 0x000fe200000e0607 */
[----:B0-----:R-:W-:-:S04]  /*0280*/  LEA R2, P0, R4, UR12, 0x2 ;  /* 0x0000000c04027c11 */ /* 0x001fc8000f8010ff */
[----:B------:R-:W-:-:S05]  /*0290*/  LEA.HI.X R3, R4, UR13, R3, 0x2, P0 ;  /* 0x0000000d04037c11 */ /* 0x000fca00080f1403 */
[----:B------:R-:W1:Y:S02]  /*02a0*/  LDG.E R0, desc[UR4][R2.64] ;  /* 0x0000000402007981 */ /* 0x000e64000c1e1900 */
[----:B-1----:R-:W-:-:S05]  /*02b0*/  FADD R5, R0, -UR6 ;  /* 0x8000000600057e21 */ /* 0x002fca0008000000 */
[----:B------:R-:W-:Y:S01]  /*02c0*/  STG.E desc[UR4][R2.64], R5 ;  /* 0x0000000502007986 */ /* 0x000fe2000c101904 */
[----:B------:R-:W-:Y:S05]  /*02d0*/  EXIT ;  /* 0x000000000000794d */ /* 0x000fea0003800000 */
.L_x_3:
        /* <DEDUP_REMOVED lines=10> */
.L_x_69:


//--------------------- .text._ZN9OwnTensor4cuda28extract_target_logits_kernelEPKfS2_Pfllll --------------------------
	.section	.text._ZN9OwnTensor4cuda28extract_target_logits_kernelEPKfS2_Pfllll,"ax",@progbits
	.align	128
        .global         _ZN9OwnTensor4cuda28extract_target_logits_kernelEPKfS2_Pfllll
        .type           _ZN9OwnTensor4cuda28extract_target_logits_kernelEPKfS2_Pfllll,@function
        .size           _ZN9OwnTensor4cuda28extract_target_logits_kernelEPKfS2_Pfllll,(.L_x_70 - _ZN9OwnTensor4cuda28extract_target_logits_kernelEPKfS2_Pfllll)
        .other          _ZN9OwnTensor4cuda28extract_target_logits_kernelEPKfS2_Pfllll,@"STO_CUDA_ENTRY STV_DEFAULT"
_ZN9OwnTensor4cuda28extract_target_logits_kernelEPKfS2_Pfllll:
.text._ZN9OwnTensor4cuda28extract_target_logits_kernelEPKfS2_Pfllll:
        /* <DEDUP_REMOVED lines=16> */
[----:B------:R-:W-:Y:S01]  /*0100*/  IMAD.SHL.U32 R0, R7, 0x4, RZ ;  /* 0x0000000407007824 */ /* 0x000fe200078e00ff */
[----:B------:R-:W-:Y:S01]  /*0110*/  SHF.R.U32.HI R6, RZ, 0x1e, R7 ;  /* 0x0000001eff067819 */ /* 0x000fe20000011607 */
[----:B------:R-:W1:Y:S01]  /*0120*/  LDCU.64 UR4, c[0x0][0x358] ;  /* 0x00006b00ff0477ac */ /* 0x000e620008000a00 */
[----:B------:R-:W2:Y:S01]  /*0130*/  LDCU.64 UR8, c[0x0][0x3b0] ;  /* 0x00007600ff0877ac */ /* 0x000ea20008000a00 */
[----:B------:R-:W2:Y:S01]  /*0140*/  LDCU.64 UR10, c[0x0][0x3a8] ;  /* 0x00007500ff0a77ac */ /* 0x000ea20008000a00 */
[----:B0-----:R-:W-:-:S04]  /*0150*/  IADD3 R4, P0, PT, R0, UR6, RZ ;  /* 0x0000000600047c10 */ /* 0x001fc8000ff1e0ff */
[----:B------:R-:W-:-:S05]  /*0160*/  IADD3.X R5, PT, PT, R6, UR7, RZ, P0, !PT ;  /* 0x0000000706057c10 */ /* 0x000fca00087fe4ff */
        /* <DEDUP_REMOVED lines=8> */
[----:B------:R-:W-:Y:S05]  /*01f0*/  @P0 BRA `(.L_x_4) ;  /* 0x0000000000440947 */ /* 0x000fea0003800000 */
[----:B------:R-:W-:Y:S01]  /*0200*/  UIADD3 UR6, UP0, UPT, URZ, -UR8, URZ ;  /* 0x80000008ff067290 */ /* 0x000fe2000ff1e0ff */
[----:B------:R-:W0:Y:S03]  /*0210*/  LDCU.64 UR12, c[0x0][0x380] ;  /* 0x00007000ff0c77ac */ /* 0x000e260008000a00 */
[----:B------:R-:W-:Y:S02]  /*0220*/  UIADD3.X UR7, UPT, UPT, URZ, ~UR9, URZ, UP0, !UPT ;  /* 0x80000009ff077290 */ /* 0x000fe400087fe4ff */
[----:B------:R-:W-:-:S04]  /*0230*/  IMAD.U32 R4, RZ, RZ, UR6 ;  /* 0x00000006ff047e24 */ /* 0x000fc8000f8e00ff */
[----:B------:R-:W-:Y:S02]  /*0240*/  IMAD.U32 R5, RZ, RZ, UR7 ;  /* 0x00000007ff057e24 */ /* 0x000fe4000f8e00ff */
[----:B------:R-:W-:-:S03]  /*0250*/  IMAD.WIDE.U32 R4, R7, UR10, R4 ;  /* 0x0000000a07047c25 */ /* 0x000fc6000f8e0004 */
[----:B------:R-:W1:Y:S01]  /*0260*/  LDCU.64 UR6, c[0x0][0x390] ;  /* 0x00007200ff0677ac */ /* 0x000e620008000a00 */
[----:B------:R-:W-:Y:S01]  /*0270*/  IMAD R7, R7, UR11, R5 ;  /* 0x0000000b07077c24 */ /* 0x000fe2000f8e0205 */
[----:B------:R-:W-:-:S05]  /*0280*/  IADD3 R4, P0, PT, R2, R4, RZ ;  /* 0x0000000402047210 */ /* 0x000fca0007f1e0ff */
[----:B------:R-:W-:Y:S01]  /*0290*/  IMAD.X R3, R3, 0x1, R7, P0 ;  /* 0x0000000103037824 */ /* 0x000fe200000e0607 */
[----:B0-----:R-:W-:-:S04]  /*02a0*/  LEA R2, P0, R4, UR12, 0x2 ;  /* 0x0000000c04027c11 */ /* 0x001fc8000f8010ff */
[----:B------:R-:W-:-:S06]  /*02b0*/  LEA.HI.X R3, R4, UR13, R3, 0x2, P0 ;  /* 0x0000000d04037c11 */ /* 0x000fcc00080f1403 */
[----:B------:R-:W2:Y:S01]  /*02c0*/  LDG.E.CONSTANT R3, desc[UR4][R2.64] ;  /* 0x0000000402037981 */ /* 0x000ea2000c1e9900 */
[----:B-1----:R-:W-:-:S04]  /*02d0*/  IADD3 R4, P0, PT, R0, UR6, RZ ;  /* 0x0000000600047c10 */ /* 0x002fc8000ff1e0ff */
[----:B------:R-:W-:-:S05]  /*02e0*/  IADD3.X R5, PT, PT, R6, UR7, RZ, P0, !PT ;  /* 0x0000000706057c10 */ /* 0x000fca00087fe4ff */
[----:B--2---:R-:W-:Y:S01]  /*02f0*/  STG.E desc[UR4][R4.64], R3 ;  /* 0x0000000304007986 */ /* 0x004fe2000c101904 */
[----:B------:R-:W-:Y:S05]  /*0300*/  EXIT ;  /* 0x000000000000794d */ /* 0x000fea0003800000 */
.L_x_4:
[----:B------:R-:W0:Y:S02]  /*0310*/  LDCU.64 UR6, c[0x0][0x390] ;  /* 0x00007200ff0677ac */ /* 0x000e240008000a00 */
[----:B0-----:R-:W-:-:S04]  /*0320*/  IADD3 R2, P0, PT, R0, UR6, RZ ;  /* 0x0000000600027c10 */ /* 0x001fc8000ff1e0ff */
[----:B------:R-:W-:-:S05]  /*0330*/  IADD3.X R3, PT, PT, R6, UR7, RZ, P0, !PT ;  /* 0x0000000706037c10 */ /* 0x000fca00087fe4ff */
[----:B------:R-:W-:Y:S01]  /*0340*/  STG.E desc[UR4][R2.64], RZ ;  /* 0x000000ff02007986 */ /* 0x000fe2000c101904 */
[----:B------:R-:W-:Y:S05]  /*0350*/  EXIT ;  /* 0x000000000000794d */ /* 0x000fea0003800000 */
.L_x_5:
        /* <DEDUP_REMOVED lines=10> */
.L_x_70:


//--------------------- .text._ZN9OwnTensor4cuda20rescale_probs_kernelEPfPKfll --------------------------
	.section	.text._ZN9OwnTensor4cuda20rescale_probs_kernelEPfPKfll,"ax",@progbits
	.align	128
        .global         _ZN9OwnTensor4cuda20rescale_probs_kernelEPfPKfll
        .type           _ZN9OwnTensor4cuda20rescale_probs_kernelEPfPKfll,@function
        .size           _ZN9OwnTensor4cuda20rescale_probs_kernelEPfPKfll,(.L_x_64 - _ZN9OwnTensor4cuda20rescale_probs_kernelEPfPKfll)
        .other          _ZN9OwnTensor4cuda20rescale_probs_kernelEPfPKfll,@"STO_CUDA_ENTRY STV_DEFAULT"
_ZN9OwnTensor4cuda20rescale_probs_kernelEPfPKfll:
.text._ZN9OwnTensor4cuda20rescale_probs_kernelEPfPKfll:
[----:B------:R-:W-:Y:S01]  /*0000*/  LDC R1, c[0x0][0x37c] ;  /* 0x0000df00ff017b82 */ /* 0x000fe20000000800 */
[----:B------:R-:W0:Y:S07]  /*0010*/  S2R R3, SR_TID.X ;  /* 0x0000000000037919 */ /* 0x000e2e0000002100 */
[----:B------:R-:W0:Y:S01]  /*0020*/  S2UR UR4, SR_CTAID.X ;  /* 0x00000000000479c3 */ /* 0x000e220000002500 */
[----:B------:R-:W1:Y:S07]  /*0030*/  LDCU.64 UR6, c[0x0][0x398] ;  /* 0x00007300ff0677ac */ /* 0x000e6e0008000a00 */
[----:B------:R-:W0:Y:S02]  /*0040*/  LDC R0, c[0x0][0x360] ;  /* 0x0000d800ff007b82 */ /* 0x000e240000000800 */
[----:B0-----:R-:W-:-:S05]  /*0050*/  IMAD R0, R0, UR4, R3 ;  /* 0x0000000400007c24 */ /* 0x001fca000f8e0203 */
[----:B-1----:R-:W-:-:S04]  /*0060*/  ISETP.GE.U32.AND P0, PT, R0, UR6, PT ;  /* 0x0000000600007c0c */ /* 0x002fc8000bf06070 */
[----:B------:R-:W-:-:S13]  /*0070*/  ISETP.GE.AND.EX P0, PT, RZ, UR7, PT, P0 ;  /* 0x00000007ff007c0c */ /* 0x000fda000bf06300 */
[----:B------:R-:W-:Y:S05]  /*0080*/  @P0 EXIT ;  /* 0x000000000000094d */ /* 0x000fea0003800000 */
[----:B------:R-:W0:Y:S01]  /*0090*/  LDCU UR6, c[0x0][0x394] ;  /* 0x00007280ff0677ac */ /* 0x000e220008000800 */
[----:B------:R-:W1:Y:S01]  /*00a0*/  LDCU.64 UR4, c[0x0][0x358] ;  /* 0x00006b00ff0477ac */ /* 0x000e620008000a00 */
[----:B0-----:R-:W-:-:S09]  /*00b0*/  UISETP.NE.U32.AND UP0, UPT, UR6, URZ, UPT ;  /* 0x000000ff0600728c */ /* 0x001fd2000bf05070 */
[----:B-1----:R-:W-:Y:S05]  /*00c0*/  BRA.U UP0, `(.L_x_6) ;  /* 0x0000000100547547 */ /* 0x002fea000b800000 */
[----:B------:R-:W0:Y:S02]  /*00d0*/  LDCU UR6, c[0x0][0x390] ;  /* 0x00007200ff0677ac */ /* 0x000e240008000800 */
[----:B0-----:R-:W0:Y:S01]  /*00e0*/  I2F.U32.RP R4, UR6 ;  /* 0x0000000600047d06 */ /* 0x001e220008209000 */
[----:B------:R-:W-:-:S07]  /*00f0*/  ISETP.NE.U32.AND P2, PT, RZ, UR6, PT ;  /* 0x00000006ff007c0c */ /* 0x000fce000bf45070 */
[----:B0-----:R-:W0:Y:S02]  /*0100*/  MUFU.RCP R4, R4 ;  /* 0x0000000400047308 */ /* 0x001e240000001000 */
[----:B0-----:R-:W-:-:S06]  /*0110*/  VIADD R2, R4, 0xffffffe ;  /* 0x0ffffffe04027836 */ /* 0x001fcc0000000000 */
[----:B------:R0:W1:Y:S02]  /*0120*/  F2I.FTZ.U32.TRUNC.NTZ R3, R2 ;  /* 0x0000000200037305 */ /* 0x000064000021f000 */
[----:B0-----:R-:W-:Y:S02]  /*0130*/  IMAD.MOV.U32 R2, RZ, RZ, RZ ;  /* 0x000000ffff027224 */ /* 0x001fe400078e00ff */
[----:B-1----:R-:W-:-:S04]  /*0140*/  IMAD.MOV R5, RZ, RZ, -R3 ;  /* 0x000000ffff057224 */ /* 0x002fc800078e0a03 */
[----:B------:R-:W-:-:S04]  /*0150*/  IMAD R5, R5, UR6, RZ ;  /* 0x0000000605057c24 */ /* 0x000fc8000f8e02ff */
[----:B------:R-:W-:-:S06]  /*0160*/  IMAD.HI.U32 R3, R3, R5, R2 ;  /* 0x0000000503037227 */ /* 0x000fcc00078e0002 */
[----:B------:R-:W-:-:S04]  /*0170*/  IMAD.HI.U32 R2, R3, R0, RZ ;  /* 0x0000000003027227 */ /* 0x000fc800078e00ff */
[----:B------:R-:W-:-:S04]  /*0180*/  IMAD.MOV R3, RZ, RZ, -R2 ;  /* 0x000000ffff037224 */ /* 0x000fc800078e0a02 */
[----:B------:R-:W-:-:S05]  /*0190*/  IMAD R3, R3, UR6, R0 ;  /* 0x0000000603037c24 */ /* 0x000fca000f8e0200 */
[----:B------:R-:W-:-:S13]  /*01a0*/  ISETP.GE.U32.AND P0, PT, R3, UR6, PT ;  /* 0x0000000603007c0c */ /* 0x000fda000bf06070 */
[----:B------:R-:W-:Y:S01]  /*01b0*/  @P0 IADD3 R3, PT, PT, R3, -UR6, RZ ;  /* 0x8000000603030c10 */ /* 0x000fe2000fffe0ff */
[----:B------:R-:W-:-:S03]  /*01c0*/  @P0 VIADD R2, R2, 0x1 ;  /* 0x0000000102020836 */ /* 0x000fc60000000000 */
[----:B------:R-:W-:Y:S01]  /*01d0*/  ISETP.GE.U32.AND P1, PT, R3, UR6, PT ;  /* 0x0000000603007c0c */ /* 0x000fe2000bf26070 */
[----:B------:R-:W-:-:S12]  /*01e0*/  IMAD.MOV.U32 R3, RZ, RZ, RZ ;  /* 0x000000ffff037224 */ /* 0x000fd800078e00ff */
[----:B------:R-:W-:Y:S01]  /*01f0*/  @P1 VIADD R2, R2, 0x1 ;  /* 0x0000000102021836 */ /* 0x000fe20000000000 */
[----:B------:R-:W-:Y:S01]  /*0200*/  @!P2 LOP3.LUT R2, RZ, UR6, RZ, 0x33, !PT ;  /* 0x00000006ff02ac12 */ /* 0x000fe2000f8e33ff */
[----:B------:R-:W-:Y:S06]  /*0210*/  BRA `(.L_x_7) ;  /* 0x0000000000087947 */ /* 0x000fec0003800000 */
.L_x_6:
[----:B------:R-:W-:-:S07]  /*0220*/  MOV R4, 0x240 ;  /* 0x0000024000047802 */ /* 0x000fce0000000f00 */
[----:B------:R-:W-:Y:S05]  /*0230*/  CALL.REL.NOINC `($__internal_1_$__cuda_sm20_div_s64) ;  /* 0x0000000000287944 */ /* 0x000fea0003c00000 */
.L_x_7:
[----:B------:R-:W0:Y:S02]  /*0240*/  LDCU.128 UR8, c[0x0][0x380] ;  /* 0x00007000ff0877ac */ /* 0x000e240008000c00 */
[----:B0-----:R-:W-:Y:S02]  /*0250*/  LEA R6, P0, R2, UR10, 0x2 ;  /* 0x0000000a02067c11 */ /* 0x001fe4000f8010ff */
[----:B------:R-:W-:Y:S02]  /*0260*/  LEA R4, P1, R0, UR8, 0x2 ;  /* 0x0000000800047c11 */ /* 0x000fe4000f8210ff */
[----:B------:R-:W-:Y:S02]  /*0270*/  LEA.HI.X R7, R2, UR11, R3, 0x2, P0 ;  /* 0x0000000b02077c11 */ /* 0x000fe400080f1403 */
[----:B------:R-:W-:-:S03]  /*0280*/  LEA.HI.X R5, R0, UR9, RZ, 0x2, P1 ;  /* 0x0000000900057c11 */ /* 0x000fc600088f14ff */
[----:B------:R-:W2:Y:S04]  /*0290*/  LDG.E.CONSTANT R6, desc[UR4][R6.64] ;  /* 0x0000000406067981 */ /* 0x000ea8000c1e9900 */
[----:B------:R-:W2:Y:S02]  /*02a0*/  LDG.E R3, desc[UR4][R4.64] ;  /* 0x0000000404037981 */ /* 0x000ea4000c1e1900 */
[----:B--2---:R-:W-:-:S05]  /*02b0*/  FMUL R3, R6, R3 ;  /* 0x0000000306037220 */ /* 0x004fca0000400000 */
[----:B------:R-:W-:Y:S01]  /*02c0*/  STG.E desc[UR4][R4.64], R3 ;  /* 0x0000000304007986 */ /* 0x000fe2000c101904 */
[----:B------:R-:W-:Y:S05]  /*02d0*/  EXIT ;  /* 0x000000000000794d */ /* 0x000fea0003800000 */
        .weak           $__internal_1_$__cuda_sm20_div_s64
        .type           $__internal_1_$__cuda_sm20_div_s64,@function
        .size           $__internal_1_$__cuda_sm20_div_s64,(.L_x_64 - $__internal_1_$__cuda_sm20_div_s64)
$__internal_1_$__cuda_sm20_div_s64:
[----:B------:R-:W0:Y:S02]  /*02e0*/  LDCU.64 UR6, c[0x0][0x390] ;  /* 0x00007200ff0677ac */ /* 0x000e240008000a00 */
[----:B0-----:R-:W-:Y:S02]  /*02f0*/  IADD3 R2, P0, PT, RZ, -UR6, RZ ;  /* 0x80000006ff027c10 */ /* 0x001fe4000ff1e0ff */
[----:B------:R-:W-:Y:S02]  /*0300*/  ISETP.LE.AND P1, PT, RZ, UR7, PT ;  /* 0x00000007ff007c0c */ /* 0x000fe4000bf23270 */
[----:B------:R-:W-:Y:S02]  /*0310*/  IADD3.X R3, PT, PT, RZ, ~UR7, RZ, P0, !PT ;  /* 0x80000007ff037c10 */ /* 0x000fe400087fe4ff */
[----:B------:R-:W-:Y:S02]  /*0320*/  SEL R2, R2, UR6, !P1 ;  /* 0x0000000602027c07 */ /* 0x000fe4000c800000 */
        /* <DEDUP_REMOVED lines=9> */
[----:B------:R-:W-:-:S04]  /*03c0*/  IMAD.HI.U32 R8, R6, R11, RZ ;  /* 0x0000000b06087227 */ /* 0x000fc800078e00ff */
[----:B------:R-:W-:Y:S02]  /*03d0*/  IMAD.X R13, RZ, RZ, ~R9, P0 ;  /* 0x000000ffff0d7224 */ /* 0x000fe400000e0e09 */
[----:B------:R-:W-:Y:S02]  /*03e0*/  IMAD.MOV.U32 R9, RZ, RZ, R6 ;  /* 0x000000ffff097224 */ /* 0x000fe400078e0006 */
[-C--:B------:R-:W-:Y:S02]  /*03f0*/  IMAD R15, R7, R13.reuse, RZ ;  /* 0x0000000d070f7224 */ /* 0x080fe400078e02ff */
[----:B------:R-:W-:-:S04]  /*0400*/  IMAD.WIDE.U32 R8, P0, R6, R13, R8 ;  /* 0x0000000d06087225 */ /* 0x000fc80007800008 */
[----:B------:R-:W-:-:S04]  /*0410*/  IMAD.HI.U32 R5, R7, R13, RZ ;  /* 0x0000000d07057227 */ /* 0x000fc800078e00ff */
[----:B------:R-:W-:Y:S01]  /*0420*/  IMAD.HI.U32 R8, P2, R7, R11, R8 ;  /* 0x0000000b07087227 */ /* 0x000fe20007840008 */
[----:B------:R-:W-:-:S04]  /*0430*/  IADD3.X R5, PT, PT, R5, R7, RZ, P0, !PT ;  /* 0x0000000705057210 */ /* 0x000fc800007fe4ff */
[----:B------:R-:W-:-:S04]  /*0440*/  IADD3 R9, P3, PT, R15, R8, RZ ;  /* 0x000000080f097210 */ /* 0x000fc80007f7e0ff */
[----:B------:R-:W-:Y:S01]  /*0450*/  IADD3.X R5, PT, PT, RZ, RZ, R5, P3, P2 ;  /* 0x000000ffff057210 */ /* 0x000fe20001fe4405 */
[----:B------:R-:W-:-:S04]  /*0460*/  IMAD.WIDE.U32 R6, R9, R2, RZ ;  /* 0x0000000209067225 */ /* 0x000fc800078e00ff */
        /* <DEDUP_REMOVED lines=10> */
[----:B------:R-:W-:-:S03]  /*0510*/  IADD3 R9, P3, PT, R10, R9, RZ ;  /* 0x000000090a097210 */ /* 0x000fc60007f7e0ff */
[----:B------:R-:W-:Y:S02]  /*0520*/  IMAD.X R5, R8, 0x1, R5, P0 ;  /* 0x0000000108057824 */ /* 0x000fe400000e0605 */
[----:B------:R-:W-:-:S03]  /*0530*/  IMAD.HI.U32 R6, R9, R0, RZ ;  /* 0x0000000009067227 */ /* 0x000fc600078e00ff */
[----:B------:R-:W-:Y:S01]  /*0540*/  IADD3.X R5, PT, PT, RZ, RZ, R5, P3, P2 ;  /* 0x000000ffff057210 */ /* 0x000fe20001fe4405 */
[----:B------:R-:W-:-:S04]  /*0550*/  IMAD.WIDE.U32 R6, RZ, R9, R6 ;  /* 0x00000009ff067225 */ /* 0x000fc800078e0006 */
[----:B------:R-:W-:-:S05]  /*0560*/  IMAD.HI.U32 R5, P0, R5, R0, R6 ;  /* 0x0000000005057227 */ /* 0x000fca0007800006 */
[----:B------:R-:W-:Y:S02]  /*0570*/  IADD3 R9, P2, PT, RZ, R5, RZ ;  /* 0x00000005ff097210 */ /* 0x000fe40007f5e0ff */
[----:B------:R-:W-:-:S03]  /*0580*/  IADD3.X R5, PT, PT, RZ, RZ, RZ, P0, !PT ;  /* 0x000000ffff057210 */ /* 0x000fc600007fe4ff */
[----:B------:R-:W-:-:S04]  /*0590*/  IMAD.WIDE.U32 R6, R9, R2, RZ ;  /* 0x0000000209067225 */ /* 0x000fc800078e00ff */
[----:B------:R-:W-:Y:S01]  /*05a0*/  IMAD.X R5, RZ, RZ, R5, P2 ;  /* 0x000000ffff057224 */ /* 0x000fe200010e0605 */
[----:B------:R-:W-:Y:S01]  /*05b0*/  IADD3 R13, P2, PT, -R6, R0, RZ ;  /* 0x00000000060d7210 */ /* 0x000fe20007f5e1ff */
[C---:B------:R-:W-:Y:S01]  /*05c0*/  IMAD R7, R9.reuse, R3, R7 ;  /* 0x0000000309077224 */ /* 0x040fe200078e0207 */
[----:B------:R-:W-:Y:S02]  /*05d0*/  IADD3 R6, P3, PT, R9, 0x1, RZ ;  /* 0x0000000109067810 */ /* 0x000fe40007f7e0ff */
[-C--:B------:R-:W-:Y:S01]  /*05e0*/  ISETP.GE.U32.AND P0, PT, R13, R2.reuse, PT ;  /* 0x000000020d00720c */ /* 0x080fe20003f06070 */
[-C--:B------:R-:W-:Y:S02]  /*05f0*/  IMAD R7, R5, R2.reuse, R7 ;  /* 0x0000000205077224 */ /* 0x080fe400078e0207 */
[----:B------:R-:W-:Y:S02]  /*0600*/  IMAD.X R8, RZ, RZ, R5, P3 ;  /* 0x000000ffff087224 */ /* 0x000fe400018e0605 */
[----:B------:R-:W-:Y:S01]  /*0610*/  IMAD.X R15, RZ, RZ, ~R7, P2 ;  /* 0x000000ffff0f7224 */ /* 0x000fe200010e0e07 */
[----:B------:R-:W-:-:S04]  /*0620*/  IADD3 R7, P2, PT, R13, -R2, RZ ;  /* 0x800000020d077210 */ /* 0x000fc80007f5e0ff */
[CC--:B------:R-:W-:Y:S02]  /*0630*/  ISETP.GE.U32.AND.EX P0, PT, R15.reuse, R3.reuse, PT, P0 ;  /* 0x000000030f00720c */ /* 0x0c0fe40003f06100 */
[----:B------:R-:W-:Y:S02]  /*0640*/  IADD3.X R11, PT, PT, R15, ~R3, RZ, P2, !PT ;  /* 0x800000030f0b7210 */ /* 0x000fe400017fe4ff */
[----:B------:R-:W-:Y:S02]  /*0650*/  SEL R7, R7, R13, P0 ;  /* 0x0000000d07077207 */ /* 0x000fe40000000000 */
[----:B------:R-:W-:Y:S02]  /*0660*/  SEL R9, R6, R9, P0 ;  /* 0x0000000906097207 */ /* 0x000fe40000000000 */
[----:B------:R-:W-:Y:S02]  /*0670*/  SEL R11, R11, R15, P0 ;  /* 0x0000000f0b0b7207 */ /* 0x000fe40000000000 */
[----:B------:R-:W-:-:S02]  /*0680*/  ISETP.GE.U32.AND P2, PT, R7, R2, PT ;  /* 0x000000020700720c */ /* 0x000fc40003f46070 */
[----:B------:R-:W-:Y:S02]  /*0690*/  SEL R6, R8, R5, P0 ;  /* 0x0000000508067207 */ /* 0x000fe40000000000 */
[----:B------:R-:W-:Y:S02]  /*06a0*/  IADD3 R2, P3, PT, R9, 0x1, RZ ;  /* 0x0000000109027810 */ /* 0x000fe40007f7e0ff */
[----:B------:R-:W-:-:S03]  /*06b0*/  ISETP.GE.U32.AND.EX P0, PT, R11, R3, PT, P2 ;  /* 0x000000030b00720c */ /* 0x000fc60003f06120 */
[----:B------:R-:W-:Y:S01]  /*06c0*/  IMAD.X R3, RZ, RZ, R6, P3 ;  /* 0x000000ffff037224 */ /* 0x000fe200018e0606 */
[----:B------:R-:W-:-:S04]  /*06d0*/  SEL R2, R2, R9, P0 ;  /* 0x0000000902027207 */ /* 0x000fc80000000000 */
[----:B------:R-:W-:Y:S02]  /*06e0*/  SEL R3, R3, R6, P0 ;  /* 0x0000000603037207 */ /* 0x000fe40000000000 */
[-C--:B------:R-:W-:Y:S02]  /*06f0*/  IADD3 R5, P2, PT, RZ, -R2.reuse, RZ ;  /* 0x80000002ff057210 */ /* 0x080fe40007f5e0ff */
[----:B------:R-:W-:Y:S02]  /*0700*/  ISETP.NE.U32.AND P0, PT, RZ, UR6, PT ;  /* 0x00000006ff007c0c */ /* 0x000fe4000bf05070 */
[----:B------:R-:W-:Y:S02]  /*0710*/  IADD3.X R6, PT, PT, RZ, ~R3, RZ, P2, !PT ;  /* 0x80000003ff067210 */ /* 0x000fe400017fe4ff */
[----:B------:R-:W-:Y:S01]  /*0720*/  SEL R2, R5, R2, !P1 ;  /* 0x0000000205027207 */ /* 0x000fe20004800000 */
[----:B------:R-:W-:Y:S01]  /*0730*/  IMAD.MOV.U32 R5, RZ, RZ, 0x0 ;  /* 0x00000000ff057424 */ /* 0x000fe200078e00ff */
[----:B------:R-:W-:-:S02]  /*0740*/  ISETP.NE.AND.EX P0, PT, RZ, UR7, PT, P0 ;  /* 0x00000007ff007c0c */ /* 0x000fc4000bf05300 */
[----:B------:R-:W-:Y:S02]  /*0750*/  SEL R3, R6, R3, !P1 ;  /* 0x0000000306037207 */ /* 0x000fe40004800000 */
[----:B------:R-:W-:Y:S02]  /*0760*/  SEL R2, R2, 0xffffffff, P0 ;  /* 0xffffffff02027807 */ /* 0x000fe40000000000 */
[----:B------:R-:W-:Y:S01]  /*0770*/  SEL R3, R3, 0xffffffff, P0 ;  /* 0xffffffff03037807 */ /* 0x000fe20000000000 */
[----:B------:R-:W-:Y:S06]  /*0780*/  RET.REL.NODEC R4 `(_ZN9OwnTensor4cuda20rescale_probs_kernelEPfPKfll) ;  /* 0xfffffff8041c7950 */ /* 0x000fec0003c3ffff */
.L_x_8:
        /* <DEDUP_REMOVED lines=15> */
.L_x_64:


//--------------------- .text._ZN9OwnTensor4cuda22normalize_probs_kernelEPfPKfll --------------------------
	.section	.text._ZN9OwnTensor4cuda22normalize_probs_kernelEPfPKfll,"ax",@progbits
	.align	128
        .global         _ZN9OwnTensor4cuda22normalize_probs_kernelEPfPKfll
        .type           _ZN9OwnTensor4cuda22normalize_probs_kernelEPfPKfll,@function
        .size           _ZN9OwnTensor4cuda22normalize_probs_kernelEPfPKfll,(.L_x_66 - _ZN9OwnTensor4cuda22normalize_probs_kernelEPfPKfll)
        .other          _ZN9OwnTensor4cuda22normalize_probs_kernelEPfPKfll,@"STO_CUDA_ENTRY STV_DEFAULT"
_ZN9OwnTensor4cuda22normalize_probs_kernelEPfPKfll:
.text._ZN9OwnTensor4cuda22normalize_probs_kernelEPfPKfll:
        /* <DEDUP_REMOVED lines=27> */
[----:B------:R-:W-:Y:S02]  /*01b0*/  @P0 VIADD R3, R3, -UR6 ;  /* 0x8000000603030c36 */ /* 0x000fe40008000000 */
[----:B------:R-:W-:-:S03]  /*01c0*/  @P0 VIADD R2, R2, 0x1 ;  /* 0x0000000102020836 */ /* 0x000fc60000000000 */
[----:B------:R-:W-:Y:S01]  /*01d0*/  ISETP.GE.U32.AND P1, PT, R3, UR6, PT ;  /* 0x0000000603007c0c */ /* 0x000fe2000bf26070 */
[----:B------:R-:W-:-:S12]  /*01e0*/  IMAD.MOV.U32 R3, RZ, RZ, RZ ;  /* 0x000000ffff037224 */ /* 0x000fd800078e00ff */
[----:B------:R-:W-:Y:S01]  /*01f0*/  @P1 VIADD R2, R2, 0x1 ;  /* 0x0000000102021836 */ /* 0x000fe20000000000 */
[----:B------:R-:W-:Y:S01]  /*0200*/  @!P2 LOP3.LUT R2, RZ, UR6, RZ, 0x33, !PT ;  /* 0x00000006ff02ac12 */ /* 0x000fe2000f8e33ff */
[----:B------:R-:W-:Y:S06]  /*0210*/  BRA `(.L_x_10) ;  /* 0x0000000000087947 */ /* 0x000fec0003800000 */
.L_x_9:
[----:B------:R-:W-:-:S07]  /*0220*/  MOV R4, 0x240 ;  /* 0x0000024000047802 */ /* 0x000fce0000000f00 */
[----:B------:R-:W-:Y:S05]  /*0230*/  CALL.REL.NOINC `($__internal_2_$__cuda_sm20_div_s64) ;  /* 0x0000000000587944 */ /* 0x000fea0003c00000 */
.L_x_10:
[----:B------:R-:W0:Y:S02]  /*0240*/  LDCU.128 UR8, c[0x0][0x380] ;  /* 0x00007000ff0877ac */ /* 0x000e240008000c00 */
[----:B0-----:R-:W-:-:S04]  /*0250*/  LEA R6, P0, R2, UR10, 0x2 ;  /* 0x0000000a02067c11 */ /* 0x001fc8000f8010ff */
[----:B------:R-:W-:-:S05]  /*0260*/  LEA.HI.X R7, R2, UR11, R3, 0x2, P0 ;  /* 0x0000000b02077c11 */ /* 0x000fca00080f1403 */
[----:B------:R-:W2:Y:S01]  /*0270*/  LDG.E.CONSTANT R11, desc[UR4][R6.64] ;  /* 0x00000004060b7981 */ /* 0x000ea2000c1e9900 */
[----:B------:R-:W-:-:S04]  /*0280*/  LEA R4, P0, R0, UR8, 0x2 ;  /* 0x0000000800047c11 */ /* 0x000fc8000f8010ff */
[----:B------:R-:W-:-:S05]  /*0290*/  LEA.HI.X R5, R0, UR9, RZ, 0x2, P0 ;  /* 0x0000000900057c11 */ /* 0x000fca00080f14ff */
[----:B------:R-:W3:Y:S01]  /*02a0*/  LDG.E R0, desc[UR4][R4.64] ;  /* 0x0000000404007981 */ /* 0x000ee2000c1e1900 */
[----:B------:R-:W-:Y:S01]  /*02b0*/  BSSY.RECONVERGENT B0, `(.L_x_11) ;  /* 0x000000c000007945 */ /* 0x000fe20003800200 */
[----:B--2---:R-:W0:Y:S08]  /*02c0*/  MUFU.RCP R2, R11 ;  /* 0x0000000b00027308 */ /* 0x004e300000001000 */
[----:B---3--:R-:W1:Y:S01]  /*02d0*/  FCHK P0, R0, R11 ;  /* 0x0000000b00007302 */ /* 0x008e620000000000 */
[----:B0-----:R-:W-:-:S04]  /*02e0*/  FFMA R3, -R11, R2, 1 ;  /* 0x3f8000000b037423 */ /* 0x001fc80000000102 */
[----:B------:R-:W-:-:S04]  /*02f0*/  FFMA R3, R2, R3, R2 ;  /* 0x0000000302037223 */ /* 0x000fc80000000002 */
[----:B------:R-:W-:-:S04]  /*0300*/  FFMA R2, R0, R3, RZ ;  /* 0x0000000300027223 */ /* 0x000fc800000000ff */
[----:B------:R-:W-:-:S04]  /*0310*/  FFMA R8, -R11, R2, R0 ;  /* 0x000000020b087223 */ /* 0x000fc80000000100 */
[----:B------:R-:W-:Y:S01]  /*0320*/  FFMA R3, R3, R8, R2 ;  /* 0x0000000803037223 */ /* 0x000fe20000000002 */
[----:B-1----:R-:W-:Y:S06]  /*0330*/  @!P0 BRA `(.L_x_12) ;  /* 0x00000000000c8947 */ /* 0x002fec0003800000 */
[----:B------:R-:W-:-:S07]  /*0340*/  MOV R2, 0x360 ;  /* 0x0000036000027802 */ /* 0x000fce0000000f00 */
[----:B------:R-:W-:Y:S05]  /*0350*/  CALL.REL.NOINC `($__internal_3_$__cuda_sm3x_div_rn_noftz_f32_slowpath) ;  /* 0x00000004003c7944 */ /* 0x000fea0003c00000 */
[----:B------:R-:W-:-:S07]  /*0360*/  IMAD.MOV.U32 R3, RZ, RZ, R0 ;  /* 0x000000ffff037224 */ /* 0x000fce00078e0000 */
.L_x_12:
[----:B------:R-:W-:Y:S05]  /*0370*/  BSYNC.RECONVERGENT B0 ;  /* 0x0000000000007941 */ /* 0x000fea0003800200 */
.L_x_11:
[----:B------:R-:W-:Y:S01]  /*0380*/  STG.E desc[UR4][R4.64], R3 ;  /* 0x0000000304007986 */ /* 0x000fe2000c101904 */
[----:B------:R-:W-:Y:S05]  /*0390*/  EXIT ;  /* 0x000000000000794d */ /* 0x000fea0003800000 */
        .weak           $__internal_2_$__cuda_sm20_div_s64
        .type           $__internal_2_$__cuda_sm20_div_s64,@function
        .size           $__internal_2_$__cuda_sm20_div_s64,($__internal_3_$__cuda_sm3x_div_rn_noftz_f32_slowpath - $__internal_2_$__cuda_sm20_div_s64)
$__internal_2_$__cuda_sm20_div_s64:
        /* <DEDUP_REMOVED lines=20> */
[----:B------:R-:W-:-:S04]  /*04e0*/  IMAD.HI.U32 R8, P2, R7, R11, R8 ;  /* 0x0000000b07087227 */ /* 0x000fc80007840008 */
[----:B------:R-:W-:Y:S01]  /*04f0*/  IMAD.X R5, R5, 0x1, R7, P0 ;  /* 0x0000000105057824 */ /* 0x000fe200000e0607 */
        /* <DEDUP_REMOVED lines=19> */
[----:B------:R-:W-:Y:S01]  /*0630*/  IADD3 R9, P2, PT, RZ, R5, RZ ;  /* 0x00000005ff097210 */ /* 0x000fe20007f5e0ff */
[----:B------:R-:W-:-:S04]  /*0640*/  IMAD.X R5, RZ, RZ, RZ, P0 ;  /* 0x000000ffff057224 */ /* 0x000fc800000e06ff */
        /* <DEDUP_REMOVED lines=10> */
[C---:B------:R-:W-:Y:S01]  /*06f0*/  ISETP.GE.U32.AND.EX P0, PT, R15.reuse, R3, PT, P0 ;  /* 0x000000030f00720c */ /* 0x040fe20003f06100 */
[----:B------:R-:W-:-:S03]  /*0700*/  IMAD.X R11, R15, 0x1, ~R3, P2 ;  /* 0x000000010f0b7824 */ /* 0x000fc600010e0e03 */
        /* <DEDUP_REMOVED lines=12> */
[----:B------:R-:W-:Y:S01]  /*07d0*/  SEL R2, R5, R2, !P1 ;  /* 0x0000000205027207 */ /* 0x000fe20004800000 */
[----:B------:R-:W-:Y:S01]  /*07e0*/  IMAD.X R6, RZ, RZ, ~R3, P2 ;  /* 0x000000ffff067224 */ /* 0x000fe200010e0e03 */
[----:B------:R-:W-:Y:S01]  /*07f0*/  ISETP.NE.AND.EX P0, PT, RZ, UR7, PT, P0 ;  /* 0x00000007ff007c0c */ /* 0x000fe2000bf05300 */
[----:B------:R-:W-:-:S03]  /*0800*/  IMAD.MOV.U32 R5, RZ, RZ, 0x0 ;  /* 0x00000000ff057424 */ /* 0x000fc600078e00ff */
[----:B------:R-:W-:Y:S02]  /*0810*/  SEL R3, R6, R3, !P1 ;  /* 0x0000000306037207 */ /* 0x000fe40004800000 */
[----:B------:R-:W-:Y:S02]  /*0820*/  SEL R2, R2, 0xffffffff, P0 ;  /* 0xffffffff02027807 */ /* 0x000fe40000000000 */
[----:B------:R-:W-:Y:S01]  /*0830*/  SEL R3, R3, 0xffffffff, P0 ;  /* 0xffffffff03037807 */ /* 0x000fe20000000000 */
[----:B------:R-:W-:Y:S06]  /*0840*/  RET.REL.NODEC R4 `(_ZN9OwnTensor4cuda22normalize_probs_kernelEPfPKfll) ;  /* 0xfffffff404ec7950 */ /* 0x000fec0003c3ffff */
        .weak           $__internal_3_$__cuda_sm3x_div_rn_noftz_f32_slowpath
        .type           $__internal_3_$__cuda_sm3x_div_rn_noftz_f32_slowpath,@function
        .size           $__internal_3_$__cuda_sm3x_div_rn_noftz_f32_slowpath,(.L_x_66 - $__internal_3_$__cuda_sm3x_div_rn_noftz_f32_slowpath)
$__internal_3_$__cuda_sm3x_div_rn_noftz_f32_slowpath:
[--C-:B------:R-:W-:Y:S01]  /*0850*/  SHF.R.U32.HI R6, RZ, 0x17, R11.reuse ;  /* 0x00000017ff067819 */ /* 0x100fe2000001160b */
[----:B------:R-:W-:Y:S01]  /*0860*/  BSSY.RECONVERGENT B1, `(.L_x_13) ;  /* 0x0000065000017945 */ /* 0x000fe20003800200 */
[--C-:B------:R-:W-:Y:S01]  /*0870*/  SHF.R.U32.HI R3, RZ, 0x17, R0.reuse ;  /* 0x00000017ff037819 */ /* 0x100fe20000011600 */
[----:B------:R-:W-:Y:S01]  /*0880*/  IMAD.MOV.U32 R7, RZ, RZ, R0 ;  /* 0x000000ffff077224 */ /* 0x000fe200078e0000 */
[----:B------:R-:W-:Y:S01]  /*0890*/  LOP3.LUT R15, R6, 0xff, RZ, 0xc0, !PT ;  /* 0x000000ff060f7812 */ /* 0x000fe200078ec0ff */
[----:B------:R-:W-:Y:S01]  /*08a0*/  IMAD.MOV.U32 R8, RZ, RZ, R11 ;  /* 0x000000ffff087224 */ /* 0x000fe200078e000b */
[----:B------:R-:W-:-:S03]  /*08b0*/  LOP3.LUT R6, R3, 0xff, RZ, 0xc0, !PT ;  /* 0x000000ff03067812 */ /* 0x000fc600078ec0ff */
[----:B------:R-:W-:Y:S02]  /*08c0*/  VIADD R12, R15, 0xffffffff ;  /* 0xffffffff0f0c7836 */ /* 0x000fe40000000000 */
[----:B------:R-:W-:-:S03]  /*08d0*/  VIADD R10, R6, 0xffffffff ;  /* 0xffffffff060a7836 */ /* 0x000fc60000000000 */
[----:B------:R-:W-:-:S04]  /*08e0*/  ISETP.GT.U32.AND P0, PT, R12, 0xfd, PT ;  /* 0x000000fd0c00780c */ /* 0x000fc80003f04070 */
[----:B------:R-:W-:-:S13]  /*08f0*/  ISETP.GT.U32.OR P0, PT, R10, 0xfd, P0 ;  /* 0x000000fd0a00780c */ /* 0x000fda0000704470 */
[----:B------:R-:W-:Y:S01]  /*0900*/  @!P0 IMAD.MOV.U32 R9, RZ, RZ, RZ ;  /* 0x000000ffff098224 */ /* 0x000fe200078e00ff */
[----:B------:R-:W-:Y:S06]  /*0910*/  @!P0 BRA `(.L_x_14) ;  /* 0x0000000000608947 */ /* 0x000fec0003800000 */
[----:B------:R-:W-:Y:S01]  /*0920*/  FSETP.GTU.FTZ.AND P0, PT, |R0|, +INF , PT ;  /* 0x7f8000000000780b */ /* 0x000fe20003f1c200 */
[----:B------:R-:W-:Y:S01]  /*0930*/  IMAD.MOV.U32 R3, RZ, RZ, R11 ;  /* 0x000000ffff037224 */ /* 0x000fe200078e000b */
[----:B------:R-:W-:-:S04]  /*0940*/  FSETP.GTU.FTZ.AND P1, PT, |R11|, +INF , PT ;  /* 0x7f8000000b00780b */ /* 0x000fc80003f3c200 */
[----:B------:R-:W-:-:S13]  /*0950*/  PLOP3.LUT P0, PT, P0, P1, PT, 0xf8, 0x8f ;  /* 0x00000000008f781c */ /* 0x000fda0000703f70 */
[----:B------:R-:W-:Y:S05]  /*0960*/  @P0 BRA `(.L_x_15) ;  /* 0x00000004004c0947 */ /* 0x000fea0003800000 */
[----:B------:R-:W-:-:S13]  /*0970*/  LOP3.LUT P0, RZ, R8, 0x7fffffff, R7, 0xc8, !PT ;  /* 0x7fffffff08ff7812 */ /* 0x000fda000780c807 */
[----:B------:R-:W-:Y:S05]  /*0980*/  @!P0 BRA `(.L_x_16) ;  /* 0x00000004003c8947 */ /* 0x000fea0003800000 */
[C---:B------:R-:W-:Y:S02]  /*0990*/  FSETP.NEU.FTZ.AND P1, PT, |R0|.reuse, +INF , PT ;  /* 0x7f8000000000780b */ /* 0x040fe40003f3d200 */
[----:B------:R-:W-:Y:S02]  /*09a0*/  FSETP.NEU.FTZ.AND P2, PT, |R3|, +INF , PT ;  /* 0x7f8000000300780b */ /* 0x000fe40003f5d200 */
[----:B------:R-:W-:-:S11]  /*09b0*/  FSETP.NEU.FTZ.AND P0, PT, |R0|, +INF , PT ;  /* 0x7f8000000000780b */ /* 0x000fd60003f1d200 */
[----:B------:R-:W-:Y:S05]  /*09c0*/  @!P2 BRA !P1, `(.L_x_16) ;  /* 0x00000004002ca947 */ /* 0x000fea0004800000 */
[----:B------:R-:W-:-:S04]  /*09d0*/  LOP3.LUT P1, RZ, R7, 0x7fffffff, RZ, 0xc0, !PT ;  /* 0x7fffffff07ff7812 */ /* 0x000fc8000782c0ff */
[----:B------:R-:W-:-:S13]  /*09e0*/  PLOP3.LUT P1, PT, P2, P1, PT, 0x2f, 0xf2 ;  /* 0x0000000000f2781c */ /* 0x000fda0001722577 */
[----:B------:R-:W-:Y:S05]  /*09f0*/  @P1 BRA `(.L_x_17) ;  /* 0x0000000400181947 */ /* 0x000fea0003800000 */
[----:B------:R-:W-:-:S04]  /*0a00*/  LOP3.LUT P1, RZ, R8, 0x7fffffff, RZ, 0xc0, !PT ;  /* 0x7fffffff08ff7812 */ /* 0x000fc8000782c0ff */
[----:B------:R-:W-:-:S13]  /*0a10*/  PLOP3.LUT P0, PT, P0, P1, PT, 0x2f, 0xf2 ;  /* 0x0000000000f2781c */ /* 0x000fda0000702577 */
[----:B------:R-:W-:Y:S05]  /*0a20*/  @P0 BRA `(.L_x_18) ;  /* 0x0000000400000947 */ /* 0x000fea0003800000 */
[----:B------:R-:W-:Y:S02]  /*0a30*/  ISETP.GE.AND P0, PT, R10, RZ, PT ;  /* 0x000000ff0a00720c */ /* 0x000fe40003f06270 */
[----:B------:R-:W-:-:S11]  /*0a40*/  ISETP.GE.AND P1, PT, R12, RZ, PT ;  /* 0x000000ff0c00720c */ /* 0x000fd60003f26270 */
[----:B------:R-:W-:Y:S02]  /*0a50*/  @P0 IMAD.MOV.U32 R9, RZ, RZ, RZ ;  /* 0x000000ffff090224 */ /* 0x000fe400078e00ff */
[----:B------:R-:W-:Y:S01]  /*0a60*/  @!P0 FFMA R7, R0, 1.84467440737095516160e+19, RZ ;  /* 0x5f80000000078823 */ /* 0x000fe200000000ff */
[----:B------:R-:W-:Y:S02]  /*0a70*/  @!P0 IMAD.MOV.U32 R9, RZ, RZ, -0x40 ;  /* 0xffffffc0ff098424 */ /* 0x000fe400078e00ff */
[----:B------:R-:W-:Y:S02]  /*0a80*/  @!P1 FFMA R8, R3, 1.84467440737095516160e+19, RZ ;  /* 0x5f80000003089823 */ /* 0x000fe400000000ff */
[----:B------:R-:W-:-:S07]  /*0a90*/  @!P1 VIADD R9, R9, 0x40 ;  /* 0x0000004009099836 */ /* 0x000fce0000000000 */
.L_x_14:
[----:B------:R-:W-:Y:S01]  /*0aa0*/  LEA R3, R15, 0xc0800000, 0x17 ;  /* 0xc08000000f037811 */ /* 0x000fe200078eb8ff */
[----:B------:R-:W-:Y:S01]  /*0ab0*/  VIADD R6, R6, 0xffffff81 ;  /* 0xffffff8106067836 */ /* 0x000fe20000000000 */
[----:B------:R-:W-:Y:S03]  /*0ac0*/  BSSY.RECONVERGENT B2, `(.L_x_19) ;  /* 0x0000035000027945 */ /* 0x000fe60003800200 */
[----:B------:R-:W-:Y:S02]  /*0ad0*/  IMAD.IADD R3, R8, 0x1, -R3 ;  /* 0x0000000108037824 */ /* 0x000fe400078e0a03 */
[C---:B------:R-:W-:Y:S01]  /*0ae0*/  IMAD R0, R6.reuse, -0x800000, R7 ;  /* 0xff80000006007824 */ /* 0x040fe200078e0207 */
[----:B------:R-:W-:Y:S01]  /*0af0*/  IADD3 R6, PT, PT, R6, 0x7f, -R15 ;  /* 0x0000007f06067810 */ /* 0x000fe20007ffe80f */
[----:B------:R-:W0:Y:S01]  /*0b00*/  MUFU.RCP R8, R3 ;  /* 0x0000000300087308 */ /* 0x000e220000001000 */
[----:B------:R-:W-:-:S03]  /*0b10*/  FADD.FTZ R11, -R3, -RZ ;  /* 0x800000ff030b7221 */ /* 0x000fc60000010100 */
[----:B------:R-:W-:Y:S02]  /*0b20*/  IMAD.IADD R6, R6, 0x1, R9 ;  /* 0x0000000106067824 */ /* 0x000fe400078e0209 */
[----:B0-----:R-:W-:-:S04]  /*0b30*/  FFMA R13, R8, R11, 1 ;  /* 0x3f800000080d7423 */ /* 0x001fc8000000000b */
[----:B------:R-:W-:-:S04]  /*0b40*/  FFMA R10, R8, R13, R8 ;  /* 0x0000000d080a7223 */ /* 0x000fc80000000008 */
[----:B------:R-:W-:-:S04]  /*0b50*/  FFMA R7, R0, R10, RZ ;  /* 0x0000000a00077223 */ /* 0x000fc800000000ff */
[----:B------:R-:W-:-:S04]  /*0b60*/  FFMA R8, R11, R7, R0 ;  /* 0x000000070b087223 */ /* 0x000fc80000000000 */
[----:B------:R-:W-:-:S04]  /*0b70*/  FFMA R13, R10, R8, R7 ;  /* 0x000000080a0d7223 */ /* 0x000fc80000000007 */
[----:B------:R-:W-:-:S04]  /*0b80*/  FFMA R8, R11, R13, R0 ;  /* 0x0000000d0b087223 */ /* 0x000fc80000000000 */
[----:B------:R-:W-:-:S05]  /*0b90*/  FFMA R0, R10, R8, R13 ;  /* 0x000000080a007223 */ /* 0x000fca000000000d */
[----:B------:R-:W-:-:S04]  /*0ba0*/  SHF.R.U32.HI R3, RZ, 0x17, R0 ;  /* 0x00000017ff037819 */ /* 0x000fc80000011600 */
[----:B------:R-:W-:-:S05]  /*0bb0*/  LOP3.LUT R3, R3, 0xff, RZ, 0xc0, !PT ;  /* 0x000000ff03037812 */ /* 0x000fca00078ec0ff */
[----:B------:R-:W-:-:S04]  /*0bc0*/  IMAD.IADD R9, R3, 0x1, R6 ;  /* 0x0000000103097824 */ /* 0x000fc800078e0206 */
[----:B------:R-:W-:-:S05]  /*0bd0*/  VIADD R3, R9, 0xffffffff ;  /* 0xffffffff09037836 */ /* 0x000fca0000000000 */
[----:B------:R-:W-:-:S13]  /*0be0*/  ISETP.GE.U32.AND P0, PT, R3, 0xfe, PT ;  /* 0x000000fe0300780c */ /* 0x000fda0003f06070 */
[----:B------:R-:W-:Y:S05]  /*0bf0*/  @!P0 BRA `(.L_x_20) ;  /* 0x0000000000808947 */ /* 0x000fea0003800000 */
[----:B------:R-:W-:-:S13]  /*0c00*/  ISETP.GT.AND P0, PT, R9, 0xfe, PT ;  /* 0x000000fe0900780c */ /* 0x000fda0003f04270 */
[----:B------:R-:W-:Y:S05]  /*0c10*/  @P0 BRA `(.L_x_21) ;  /* 0x00000000006c0947 */ /* 0x000fea0003800000 */
[----:B------:R-:W-:-:S13]  /*0c20*/  ISETP.GE.AND P0, PT, R9, 0x1, PT ;  /* 0x000000010900780c */ /* 0x000fda0003f06270 */
[----:B------:R-:W-:Y:S05]  /*0c30*/  @P0 BRA `(.L_x_22) ;  /* 0x0000000000740947 */ /* 0x000fea0003800000 */
[----:B------:R-:W-:Y:S02]  /*0c40*/  ISETP.GE.AND P0, PT, R9, -0x18, PT ;  /* 0xffffffe80900780c */ /* 0x000fe40003f06270 */
[----:B------:R-:W-:-:S11]  /*0c50*/  LOP3.LUT R0, R0, 0x80000000, RZ, 0xc0, !PT ;  /* 0x8000000000007812 */ /* 0x000fd600078ec0ff */
[----:B------:R-:W-:Y:S05]  /*0c60*/  @!P0 BRA `(.L_x_22) ;  /* 0x0000000000688947 */ /* 0x000fea0003800000 */
[CCC-:B------:R-:W-:Y:S01]  /*0c70*/  FFMA.RZ R3, R10.reuse, R8.reuse, R13.reuse ;  /* 0x000000080a037223 */ /* 0x1c0fe2000000c00d */
[CCC-:B------:R-:W-:Y:S01]  /*0c80*/  FFMA.RM R6, R10.reuse, R8.reuse, R13.reuse ;  /* 0x000000080a067223 */ /* 0x1c0fe2000000400d */
[C---:B------:R-:W-:Y:S02]  /*0c90*/  ISETP.NE.AND P2, PT, R9.reuse, RZ, PT ;  /* 0x000000ff0900720c */ /* 0x040fe40003f45270 */
[----:B------:R-:W-:Y:S02]  /*0ca0*/  ISETP.NE.AND P1, PT, R9, RZ, PT ;  /* 0x000000ff0900720c */ /* 0x000fe40003f25270 */
[----:B------:R-:W-:Y:S01]  /*0cb0*/  LOP3.LUT R7, R3, 0x7fffff, RZ, 0xc0, !PT ;  /* 0x007fffff03077812 */ /* 0x000fe200078ec0ff */
[----:B------:R-:W-:Y:S01]  /*0cc0*/  FFMA.RP R3, R10, R8, R13 ;  /* 0x000000080a037223 */ /* 0x000fe2000000800d */
[----:B------:R-:W-:Y:S02]  /*0cd0*/  VIADD R8, R9, 0x20 ;  /* 0x0000002009087836 */ /* 0x000fe40000000000 */
[----:B------:R-:W-:Y:S01]  /*0ce0*/  LOP3.LUT R7, R7, 0x800000, RZ, 0xfc, !PT ;  /* 0x0080000007077812 */ /* 0x000fe200078efcff */
[----:B------:R-:W-:Y:S01]  /*0cf0*/  IMAD.MOV R9, RZ, RZ, -R9 ;  /* 0x000000ffff097224 */ /* 0x000fe200078e0a09 */
[----:B------:R-:W-:-:S02]  /*0d00*/  FSETP.NEU.FTZ.AND P0, PT, R3, R6, PT ;  /* 0x000000060300720b */ /* 0x000fc40003f1d000 */
[----:B------:R-:W-:Y:S02]  /*0d10*/  SHF.L.U32 R8, R7, R8, RZ ;  /* 0x0000000807087219 */ /* 0x000fe400000006ff */
[----:B------:R-:W-:Y:S02]  /*0d20*/  SEL R6, R9, RZ, P2 ;  /* 0x000000ff09067207 */ /* 0x000fe40001000000 */
[----:B------:R-:W-:Y:S02]  /*0d30*/  ISETP.NE.AND P1, PT, R8, RZ, P1 ;  /* 0x000000ff0800720c */ /* 0x000fe40000f25270 */
[----:B------:R-:W-:Y:S02]  /*0d40*/  SHF.R.U32.HI R6, RZ, R6, R7 ;  /* 0x00000006ff067219 */ /* 0x000fe40000011607 */
[----:B------:R-:W-:Y:S02]  /*0d50*/  PLOP3.LUT P0, PT, P0, P1, PT, 0xf8, 0x8f ;  /* 0x00000000008f781c */ /* 0x000fe40000703f70 */
[----:B------:R-:W-:-:S02]  /*0d60*/  SHF.R.U32.HI R8, RZ, 0x1, R6 ;  /* 0x00000001ff087819 */ /* 0x000fc40000011606 */
[----:B------:R-:W-:-:S04]  /*0d70*/  SEL R3, RZ, 0x1, !P0 ;  /* 0x00000001ff037807 */ /* 0x000fc80004000000 */
[----:B------:R-:W-:-:S04]  /*0d80*/  LOP3.LUT R3, R3, 0x1, R8, 0xf8, !PT ;  /* 0x0000000103037812 */ /* 0x000fc800078ef808 */
[----:B------:R-:W-:-:S05]  /*0d90*/  LOP3.LUT R3, R3, R6, RZ, 0xc0, !PT ;  /* 0x0000000603037212 */ /* 0x000fca00078ec0ff */
[----:B------:R-:W-:-:S05]  /*0da0*/  IMAD.IADD R3, R8, 0x1, R3 ;  /* 0x0000000108037824 */ /* 0x000fca00078e0203 */
[----:B------:R-:W-:Y:S01]  /*0db0*/  LOP3.LUT R0, R3, R0, RZ, 0xfc, !PT ;  /* 0x0000000003007212 */ /* 0x000fe200078efcff */
[----:B------:R-:W-:Y:S06]  /*0dc0*/  BRA `(.L_x_22) ;  /* 0x0000000000107947 */ /* 0x000fec0003800000 */
.L_x_21:
[----:B------:R-:W-:-:S04]  /*0dd0*/  LOP3.LUT R0, R0, 0x80000000, RZ, 0xc0, !PT ;  /* 0x8000000000007812 */ /* 0x000fc800078ec0ff */
[----:B------:R-:W-:Y:S01]  /*0de0*/  LOP3.LUT R0, R0, 0x7f800000, RZ, 0xfc, !PT ;  /* 0x7f80000000007812 */ /* 0x000fe200078efcff */
[----:B------:R-:W-:Y:S06]  /*0df0*/  BRA `(.L_x_22) ;  /* 0x0000000000047947 */ /* 0x000fec0003800000 */
.L_x_20:
[----:B------:R-:W-:-:S07]  /*0e00*/  IMAD R0, R6, 0x800000, R0 ;  /* 0x0080000006007824 */ /* 0x000fce00078e0200 */
.L_x_22:
[----:B------:R-:W-:Y:S05]  /*0e10*/  BSYNC.RECONVERGENT B2 ;  /* 0x0000000000027941 */ /* 0x000fea0003800200 */
.L_x_19:
[----:B------:R-:W-:Y:S05]  /*0e20*/  BRA `(.L_x_23) ;  /* 0x0000000000207947 */ /* 0x000fea0003800000 */
.L_x_18:
[----:B------:R-:W-:-:S04]  /*0e30*/  LOP3.LUT R0, R8, 0x80000000, R7, 0x48, !PT ;  /* 0x8000000008007812 */ /* 0x000fc800078e4807 */
[----:B------:R-:W-:Y:S01]  /*0e40*/  LOP3.LUT R0, R0, 0x7f800000, RZ, 0xfc, !PT ;  /* 0x7f80000000007812 */ /* 0x000fe200078efcff */
[----:B------:R-:W-:Y:S06]  /*0e50*/  BRA `(.L_x_23) ;  /* 0x0000000000147947 */ /* 0x000fec0003800000 */
.L_x_17:
[----:B------:R-:W-:Y:S01]  /*0e60*/  LOP3.LUT R0, R8, 0x80000000, R7, 0x48, !PT ;  /* 0x8000000008007812 */ /* 0x000fe200078e4807 */
[----:B------:R-:W-:Y:S06]  /*0e70*/  BRA `(.L_x_23) ;  /* 0x00000000000c7947 */ /* 0x000fec0003800000 */
.L_x_16:
[----:B------:R-:W0:Y:S01]  /*0e80*/  MUFU.RSQ R0, -QNAN ;  /* 0xffc0000000007908 */ /* 0x000e220000001400 */
[----:B------:R-:W-:Y:S05]  /*0e90*/  BRA `(.L_x_23) ;  /* 0x0000000000047947 */ /* 0x000fea0003800000 */
.L_x_15:
[----:B------:R-:W-:-:S07]  /*0ea0*/  FADD.FTZ R0, R0, R3 ;  /* 0x0000000300007221 */ /* 0x000fce0000010000 */
.L_x_23:
[----:B------:R-:W-:Y:S05]  /*0eb0*/  BSYNC.RECONVERGENT B1 ;  /* 0x0000000000017941 */ /* 0x000fea0003800200 */
.L_x_13:
[----:B------:R-:W-:-:S04]  /*0ec0*/  IMAD.MOV.U32 R3, RZ, RZ, 0x0 ;  /* 0x00000000ff037424 */ /* 0x000fc800078e00ff */
[----:B0-----:R-:W-:Y:S05]  /*0ed0*/  RET.REL.NODEC R2 `(_ZN9OwnTensor4cuda22normalize_probs_kernelEPfPKfll) ;  /* 0xfffffff002487950 */ /* 0x001fea0003c3ffff */
.L_x_24:
        /* <DEDUP_REMOVED lines=10> */
.L_x_66:


//--------------------- .text._ZN9OwnTensor4cuda38vocab_parallel_ce_fused_forward_kernelEPKfS2_PfS3_S3_S3_ll --------------------------
	.section	.text._ZN9OwnTensor4cuda38vocab_parallel_ce_fused_forward_kernelEPKfS2_PfS3_S3_S3_ll,"ax",@progbits
	.align	128
        .global         _ZN9OwnTensor4cuda38vocab_parallel_ce_fused_forward_kernelEPKfS2_PfS3_S3_S3_ll
        .type           _ZN9OwnTensor4cuda38vocab_parallel_ce_fused_forward_kernelEPKfS2_PfS3_S3_S3_ll,@function
        .size           _ZN9OwnTensor4cuda38vocab_parallel_ce_fused_forward_kernelEPKfS2_PfS3_S3_S3_ll,(.L_x_67 - _ZN9OwnTensor4cuda38vocab_parallel_ce_fused_forward_kernelEPKfS2_PfS3_S3_S3_ll)
        .other          _ZN9OwnTensor4cuda38vocab_parallel_ce_fused_forward_kernelEPKfS2_PfS3_S3_S3_ll,@"STO_CUDA_ENTRY STV_DEFAULT"
_ZN9OwnTensor4cuda38vocab_parallel_ce_fused_forward_kernelEPKfS2_PfS3_S3_S3_ll:
.text._ZN9OwnTensor4cuda38vocab_parallel_ce_fused_forward_kernelEPKfS2_PfS3_S3_S3_ll:
[----:B------:R-:W-:Y:S01]  /*0000*/  LDC R1, c[0x0][0x37c] ;  /* 0x0000df00ff017b82 */ /* 0x000fe20000000800 */
[----:B------:R-:W0:Y:S01]  /*0010*/  S2R R12, SR_TID.X ;  /* 0x00000000000c7919 */ /* 0x000e220000002100 */
[----:B------:R-:W1:Y:S06]  /*0020*/  LDCU.64 UR14, c[0x0][0x3b0] ;  /* 0x00007600ff0e77ac */ /* 0x000e6c0008000a00 */
[----:B------:R-:W1:Y:S01]  /*0030*/  S2UR UR5, SR_CTAID.X ;  /* 0x00000000000579c3 */ /* 0x000e620000002500 */
[----:B------:R-:W-:Y:S01]  /*0040*/  BSSY.RECONVERGENT B0, `(.L_x_25) ;  /* 0x0000071000007945 */ /* 0x000fe20003800200 */
[----:B------:R-:W-:Y:S01]  /*0050*/  IMAD.MOV.U32 R2, RZ, RZ, -0x800001 ;  /* 0xff7fffffff027424 */ /* 0x000fe200078e00ff */
[----:B------:R-:W2:Y:S01]  /*0060*/  LDCU.64 UR6, c[0x0][0x380] ;  /* 0x00007000ff0677ac */ /* 0x000ea20008000a00 */
[----:B------:R-:W3:Y:S04]  /*0070*/  LDCU.64 UR16, c[0x0][0x358] ;  /* 0x00006b00ff1077ac */ /* 0x000ee80008000a00 */
[----:B------:R-:W4:Y:S01]  /*0080*/  LDC R11, c[0x0][0x360] ;  /* 0x0000d800ff0b7b82 */ /* 0x000f220000000800 */
[----:B------:R-:W0:Y:S01]  /*0090*/  LDCU.64 UR18, c[0x0][0x3b0] ;  /* 0x00007600ff1277ac */ /* 0x000e220008000a00 */
[----:B------:R-:W-:Y:S01]  /*00a0*/  UMOV UR4, URZ ;  /* 0x000000ff00047c82 */ /* 0x000fe20008000000 */
[----:B-1----:R-:W-:-:S04]  /*00b0*/  UIMAD.WIDE.U32 UR12, UR5, UR14, URZ ;  /* 0x0000000e050c72a5 */ /* 0x002fc8000f8e00ff */
[----:B------:R-:W-:Y:S01]  /*00c0*/  UIMAD UR8, UR5, UR15, UR13 ;  /* 0x0000000f050872a4 */ /* 0x000fe2000f8e020d */
[----:B0-----:R-:W-:Y:S01]  /*00d0*/  ISETP.GE.U32.AND P0, PT, R12, UR14, PT ;  /* 0x0000000e0c007c0c */ /* 0x001fe2000bf06070 */
[----:B--2---:R-:W-:-:S03]  /*00e0*/  ULEA UR9, UP0, UR12, UR6, 0x2 ;  /* 0x000000060c097291 */ /* 0x004fc6000f8010ff */
[----:B------:R-:W-:Y:S01]  /*00f0*/  ISETP.GE.AND.EX P0, PT, RZ, UR15, PT, P0 ;  /* 0x0000000fff007c0c */ /* 0x000fe2000bf06300 */
[----:B------:R-:W-:-:S12]  /*0100*/  ULEA.HI.X UR10, UR12, UR7, UR8, 0x2, UP0 ;  /* 0x000000070c0a7291 */ /* 0x000fd800080f1408 */
[----:B---3--:R-:W-:Y:S05]  /*0110*/  @P0 BRA `(.L_x_26) ;  /* 0x00000004008c0947 */ /* 0x008fea0003800000 */
[----:B----4-:R-:W-:Y:S01]  /*0120*/  IADD3 R6, P1, PT, R12, R11, RZ ;  /* 0x0000000b0c067210 */ /* 0x010fe20007f3e0ff */
[----:B------:R-:W-:Y:S03]  /*0130*/  BSSY.RECONVERGENT B1, `(.L_x_27) ;  /* 0x0000025000017945 */ /* 0x000fe60003800200 */
[C---:B------:R-:W-:Y:S01]  /*0140*/  ISETP.GE.U32.AND P0, PT, R6.reuse, UR14, PT ;  /* 0x0000000e06007c0c */ /* 0x040fe2000bf06070 */
[----:B------:R-:W-:Y:S01]  /*0150*/  IMAD.X R2, RZ, RZ, RZ, P1 ;  /* 0x000000ffff027224 */ /* 0x000fe200008e06ff */
[----:B------:R-:W-:-:S04]  /*0160*/  ISETP.GT.U32.AND P1, PT, R6, UR14, PT ;  /* 0x0000000e06007c0c */ /* 0x000fc8000bf24070 */
[C---:B------:R-:W-:Y:S02]  /*0170*/  ISETP.GE.U32.AND.EX P0, PT, R2.reuse, UR15, PT, P0 ;  /* 0x0000000f02007c0c */ /* 0x040fe4000bf06100 */
[----:B------:R-:W-:Y:S02]  /*0180*/  ISETP.GT.U32.AND.EX P1, PT, R2, UR15, PT, P1 ;  /* 0x0000000f02007c0c */ /* 0x000fe4000bf24110 */
[----:B------:R-:W-:Y:S02]  /*0190*/  SEL R0, RZ, 0x1, P0 ;  /* 0x00000001ff007807 */ /* 0x000fe40000000000 */
[----:B------:R-:W-:Y:S02]  /*01a0*/  SEL R3, R6, UR14, P1 ;  /* 0x0000000e06037c07 */ /* 0x000fe40008800000 */
[----:B------:R-:W-:Y:S02]  /*01b0*/  SEL R7, R2, UR15, P1 ;  /* 0x0000000f02077c07 */ /* 0x000fe40008800000 */
[----:B------:R-:W-:-:S04]  /*01c0*/  IADD3 R6, P0, P1, R3, -R6, -R0 ;  /* 0x8000000603067210 */ /* 0x000fc8000791e800 */
[----:B------:R-:W-:-:S04]  /*01d0*/  IADD3.X R7, PT, PT, R7, -0x1, ~R2, P0, P1 ;  /* 0xffffffff07077810 */ /* 0x000fc800007e2c02 */
[----:B------:R-:W-:-:S13]  /*01e0*/  ISETP.NE.U32.AND P0, PT, R7, RZ, PT ;  /* 0x000000ff0700720c */ /* 0x000fda0003f05070 */
[----:B------:R-:W-:Y:S05]  /*01f0*/  @P0 BRA `(.L_x_28) ;  /* 0x0000000000500947 */ /* 0x000fea0003800000 */
[----:B------:R-:W0:Y:S01]  /*0200*/  I2F.U32.RP R4, R11 ;  /* 0x0000000b00047306 */ /* 0x000e220000209000 */
[----:B------:R-:W-:-:S07]  /*0210*/  ISETP.NE.U32.AND P2, PT, R11, RZ, PT ;  /* 0x000000ff0b00720c */ /* 0x000fce0003f45070 */
[----:B0-----:R-:W0:Y:S02]  /*0220*/  MUFU.RCP R4, R4 ;  /* 0x0000000400047308 */ /* 0x001e240000001000 */
[----:B0-----:R-:W-:-:S06]  /*0230*/  VIADD R2, R4, 0xffffffe ;  /* 0x0ffffffe04027836 */ /* 0x001fcc0000000000 */
[----:B------:R0:W1:Y:S02]  /*0240*/  F2I.FTZ.U32.TRUNC.NTZ R3, R2 ;  /* 0x0000000200037305 */ /* 0x000064000021f000 */
[----:B0-----:R-:W-:Y:S02]  /*0250*/  HFMA2 R2, -RZ, RZ, 0, 0 ;  /* 0x00000000ff027431 */ /* 0x001fe400000001ff */
[----:B-1----:R-:W-:-:S04]  /*0260*/  IMAD.MOV R8, RZ, RZ, -R3 ;  /* 0x000000ffff087224 */ /* 0x002fc800078e0a03 */
[----:B------:R-:W-:-:S04]  /*0270*/  IMAD R5, R8, R11, RZ ;  /* 0x0000000b08057224 */ /* 0x000fc800078e02ff */
[----:B------:R-:W-:-:S06]  /*0280*/  IMAD.HI.U32 R3, R3, R5, R2 ;  /* 0x0000000503037227 */ /* 0x000fcc00078e0002 */
[----:B------:R-:W-:-:S04]  /*0290*/  IMAD.HI.U32 R2, R3, R6, RZ ;  /* 0x0000000603027227 */ /* 0x000fc800078e00ff */
[----:B------:R-:W-:-:S04]  /*02a0*/  IMAD.MOV R3, RZ, RZ, -R2 ;  /* 0x000000ffff037224 */ /* 0x000fc800078e0a02 */
[----:B------:R-:W-:Y:S01]  /*02b0*/  IMAD R6, R11, R3, R6 ;  /* 0x000000030b067224 */ /* 0x000fe200078e0206 */
[----:B------:R-:W-:-:S04]  /*02c0*/  MOV R3, RZ ;  /* 0x000000ff00037202 */ /* 0x000fc80000000f00 */
[----:B------:R-:W-:-:S13]  /*02d0*/  ISETP.GE.U32.AND P0, PT, R6, R11, PT ;  /* 0x0000000b0600720c */ /* 0x000fda0003f06070 */
[----:B------:R-:W-:Y:S02]  /*02e0*/  @P0 IMAD.IADD R6, R6, 0x1, -R11 ;  /* 0x0000000106060824 */ /* 0x000fe400078e0a0b */
[----:B------:R-:W-:-:S03]  /*02f0*/  @P0 VIADD R2, R2, 0x1 ;  /* 0x0000000102020836 */ /* 0x000fc60000000000 */
[----:B------:R-:W-:-:S13]  /*0300*/  ISETP.GE.U32.AND P1, PT, R6, R11, PT ;  /* 0x0000000b0600720c */ /* 0x000fda0003f26070 */
[----:B------:R-:W-:Y:S01]  /*0310*/  @P1 VIADD R2, R2, 0x1 ;  /* 0x0000000102021836 */ /* 0x000fe20000000000 */
[----:B------:R-:W-:Y:S01]  /*0320*/  @!P2 LOP3.LUT R2, RZ, R11, RZ, 0x33, !PT ;  /* 0x0000000bff02a212 */ /* 0x000fe200078e33ff */
[----:B------:R-:W-:Y:S06]  /*0330*/  BRA `(.L_x_29) ;  /* 0x0000000000107947 */ /* 0x000fec0003800000 */
.L_x_28:
[----:B------:R-:W-:-:S07]  /*0340*/  MOV R4, 0x360 ;  /* 0x0000036000047802 */ /* 0x000fce0000000f00 */
[----:B------:R-:W-:Y:S05]  /*0350*/  CALL.REL.NOINC `($__internal_4_$__cuda_sm20_div_u64) ;  /* 0x0000001c00407944 */ /* 0x000fea0003c00000 */
[----:B------:R-:W-:Y:S02]  /*0360*/  IMAD.MOV.U32 R2, RZ, RZ, R6 ;  /* 0x000000ffff027224 */ /* 0x000fe400078e0006 */
[----:B------:R-:W-:-:S07]  /*0370*/  IMAD.MOV.U32 R3, RZ, RZ, R7 ;  /* 0x000000ffff037224 */ /* 0x000fce00078e0007 */
.L_x_29:
[----:B------:R-:W-:Y:S05]  /*0380*/  BSYNC.RECONVERGENT B1 ;  /* 0x0000000000017941 */ /* 0x000fea0003800200 */
.L_x_27:
[----:B------:R-:W-:Y:S01]  /*0390*/  IADD3 R4, P0, PT, R2, R0, RZ ;  /* 0x0000000002047210 */ /* 0x000fe20007f1e0ff */
[----:B------:R-:W-:Y:S01]  /*03a0*/  BSSY.RECONVERGENT B1, `(.L_x_30) ;  /* 0x000001c000017945 */ /* 0x000fe20003800200 */
[----:B------:R-:W-:Y:S02]  /*03b0*/  MOV R10, R12 ;  /* 0x0000000c000a7202 */ /* 0x000fe40000000f00 */
[C---:B------:R-:W-:Y:S01]  /*03c0*/  LOP3.LUT R0, R4.reuse, 0x3, RZ, 0xc0, !PT ;  /* 0x0000000304007812 */ /* 0x040fe200078ec0ff */
[----:B------:R-:W-:Y:S01]  /*03d0*/  IMAD.X R2, RZ, RZ, R3, P0 ;  /* 0x000000ffff027224 */ /* 0x000fe200000e0603 */
[----:B------:R-:W-:Y:S02]  /*03e0*/  ISETP.GE.U32.AND P0, PT, R4, 0x3, PT ;  /* 0x000000030400780c */ /* 0x000fe40003f06070 */
[----:B------:R-:W-:Y:S01]  /*03f0*/  ISETP.NE.U32.AND P1, PT, R0, 0x3, PT ;  /* 0x000000030000780c */ /* 0x000fe20003f25070 */
[----:B------:R-:W-:Y:S01]  /*0400*/  IMAD.MOV.U32 R0, RZ, RZ, RZ ;  /* 0x000000ffff007224 */ /* 0x000fe200078e00ff */
[----:B------:R-:W-:Y:S01]  /*0410*/  ISETP.GE.U32.AND.EX P0, PT, R2, RZ, PT, P0 ;  /* 0x000000ff0200720c */ /* 0x000fe20003f06100 */
[----:B------:R-:W-:Y:S01]  /*0420*/  IMAD.MOV.U32 R2, RZ, RZ, -0x800001 ;  /* 0xff7fffffff027424 */ /* 0x000fe200078e00ff */
[----:B------:R-:W-:-:S13]  /*0430*/  ISETP.NE.AND.EX P1, PT, RZ, RZ, PT, P1 ;  /* 0x000000ffff00720c */ /* 0x000fda0003f25310 */
[----:B------:R-:W-:Y:S05]  /*0440*/  @!P1 BRA `(.L_x_31) ;  /* 0x0000000000449947 */ /* 0x000fea0003800000 */
[----:B------:R-:W-:Y:S02]  /*0450*/  VIADD R3, R4, 0x1 ;  /* 0x0000000104037836 */ /* 0x000fe40000000000 */
[----:B------:R-:W-:Y:S02]  /*0460*/  IMAD.MOV.U32 R2, RZ, RZ, -0x800001 ;  /* 0xff7fffffff027424 */ /* 0x000fe400078e00ff */
[----:B------:R-:W-:Y:S01]  /*0470*/  IMAD.MOV.U32 R10, RZ, RZ, R12 ;  /* 0x000000ffff0a7224 */ /* 0x000fe200078e000c */
[----:B------:R-:W-:-:S04]  /*0480*/  LOP3.LUT R3, R3, 0x3, RZ, 0xc0, !PT ;  /* 0x0000000303037812 */ /* 0x000fc800078ec0ff */
[----:B------:R-:W-:-:S04]  /*0490*/  IADD3 R3, P1, PT, RZ, -R3, RZ ;  /* 0x80000003ff037210 */ /* 0x000fc80007f3e0ff */
[----:B------:R-:W-:-:S09]  /*04a0*/  IADD3.X R6, PT, PT, RZ, -0x1, RZ, P1, !PT ;  /* 0xffffffffff067810 */ /* 0x000fd20000ffe4ff */
.L_x_32:
[----:B------:R-:W-:-:S04]  /*04b0*/  LEA R4, P1, R10, UR9, 0x2 ;  /* 0x000000090a047c11 */ /* 0x000fc8000f8210ff */
[----:B------:R-:W-:-:S06]  /*04c0*/  LEA.HI.X R5, R10, UR10, R0, 0x2, P1 ;  /* 0x0000000a0a057c11 */ /* 0x000fcc00088f1400 */
[----:B------:R-:W2:Y:S01]  /*04d0*/  LDG.E.CONSTANT R5, desc[UR16][R4.64] ;  /* 0x0000001004057981 */ /* 0x000ea2000c1e9900 */
[----:B------:R-:W-:Y:S01]  /*04e0*/  IADD3 R3, P1, PT, R3, 0x1, RZ ;  /* 0x0000000103037810 */ /* 0x000fe20007f3e0ff */
[----:B------:R-:W-:-:S04]  /*04f0*/  IMAD.IADD R10, R11, 0x1, R10 ;  /* 0x000000010b0a7824 */ /* 0x000fc800078e020a */
[----:B------:R-:W-:Y:S01]  /*0500*/  IMAD.X R6, RZ, RZ, R6, P1 ;  /* 0x000000ffff067224 */ /* 0x000fe200008e0606 */
[----:B------:R-:W-:-:S04]  /*0510*/  ISETP.NE.U32.AND P1, PT, R3, RZ, PT ;  /* 0x000000ff0300720c */ /* 0x000fc80003f25070 */
[----:B------:R-:W-:Y:S02]  /*0520*/  ISETP.NE.AND.EX P1, PT, R6, RZ, PT, P1 ;  /* 0x000000ff0600720c */ /* 0x000fe40003f25310 */
[----:B--2---:R-:W-:-:S04]  /*0530*/  FSETP.GT.AND P2, PT, R5, R2, PT ;  /* 0x000000020500720b */ /* 0x004fc80003f44000 */
[----:B------:R-:W-:-:S07]  /*0540*/  FSEL R2, R5, R2, P2 ;  /* 0x0000000205027208 */ /* 0x000fce0001000000 */
[----:B------:R-:W-:Y:S05]  /*0550*/  @P1 BRA `(.L_x_32) ;  /* 0xfffffffc00d41947 */ /* 0x000fea000383ffff */
.L_x_31:
[----:B------:R-:W-:Y:S05]  /*0560*/  BSYNC.RECONVERGENT B1 ;  /* 0x0000000000017941 */ /* 0x000fea0003800200 */
.L_x_30:
[----:B------:R-:W-:Y:S05]  /*0570*/  @!P0 BRA `(.L_x_26) ;  /* 0x0000000000748947 */ /* 0x000fea0003800000 */
[----:B------:R-:W-:Y:S01]  /*0580*/  IMAD.SHL.U32 R13, R11, 0x4, RZ ;  /* 0x000000040b0d7824 */ /* 0x000fe200078e00ff */
[----:B------:R-:W-:-:S07]  /*0590*/  SHF.R.U32.HI R17, RZ, 0x1e, R11 ;  /* 0x0000001eff117819 */ /* 0x000fce000001160b */
.L_x_33:
[----:B------:R-:W-:-:S04]  /*05a0*/  LEA R14, P0, R10, UR9, 0x2 ;  /* 0x000000090a0e7c11 */ /* 0x000fc8000f8010ff */
[----:B------:R-:W-:Y:S02]  /*05b0*/  LEA.HI.X R15, R10, UR10, R0, 0x2, P0 ;  /* 0x0000000a0a0f7c11 */ /* 0x000fe400080f1400 */
[----:B------:R-:W-:-:S03]  /*05c0*/  IADD3 R6, P0, PT, R13, R14, RZ ;  /* 0x0000000e0d067210 */ /* 0x000fc60007f1e0ff */
[----:B------:R-:W2:Y:S02]  /*05d0*/  LDG.E.CONSTANT R19, desc[UR16][R14.64] ;  /* 0x000000100e137981 */ /* 0x000ea4000c1e9900 */
[----:B------:R-:W-:Y:S01]  /*05e0*/  IMAD.X R7, R17, 0x1, R15, P0 ;  /* 0x0000000111077824 */ /* 0x000fe200000e060f */
[----:B------:R-:W-:-:S04]  /*05f0*/  IADD3 R8, P0, PT, R13, R6, RZ ;  /* 0x000000060d087210 */ /* 0x000fc80007f1e0ff */
[----:B------:R-:W3:Y:S01]  /*0600*/  LDG.E.CONSTANT R3, desc[UR16][R6.64] ;  /* 0x0000001006037981 */ /* 0x000ee2000c1e9900 */
[----:B------:R-:W-:Y:S01]  /*0610*/  LEA R10, R11, R10, 0x1 ;  /* 0x0000000a0b0a7211 */ /* 0x000fe200078e08ff */
[----:B------:R-:W-:Y:S02]  /*0620*/  IMAD.X R9, R17, 0x1, R7, P0 ;  /* 0x0000000111097824 */ /* 0x000fe400000e0607 */
[----:B------:R-:W-:Y:S02]  /*0630*/  IMAD.U32 R4, RZ, RZ, UR9 ;  /* 0x00000009ff047e24 */ /* 0x000fe4000f8e00ff */
[----:B------:R-:W-:Y:S01]  /*0640*/  IMAD.U32 R5, RZ, RZ, UR10 ;  /* 0x0000000aff057e24 */ /* 0x000fe2000f8e00ff */
[----:B------:R-:W4:Y:S01]  /*0650*/  LDG.E.CONSTANT R8, desc[UR16][R8.64] ;  /* 0x0000001008087981 */ /* 0x000f22000c1e9900 */
[----:B------:R-:W-:-:S04]  /*0660*/  IMAD.IADD R10, R10, 0x1, R11 ;  /* 0x000000010a0a7824 */ /* 0x000fc800078e020b */
[----:B------:R-:W-:-:S06]  /*0670*/  IMAD.WIDE.U32 R4, R10, 0x4, R4 ;  /* 0x000000040a047825 */ /* 0x000fcc00078e0004 */
[----:B------:R-:W5:Y:S01]  /*0680*/  LDG.E.CONSTANT R5, desc[UR16][R4.64] ;  /* 0x0000001004057981 */ /* 0x000f62000c1e9900 */
[----:B------:R-:W-:Y:S02]  /*0690*/  IADD3 R10, PT, PT, R10, R11, RZ ;  /* 0x0000000b0a0a7210 */ /* 0x000fe40007ffe0ff */
[----:B--2---:R-:W-:-:S04]  /*06a0*/  FSETP.GT.AND P0, PT, R19, R2, PT ;  /* 0x000000021300720b */ /* 0x004fc80003f04000 */
[----:B------:R-:W-:-:S04]  /*06b0*/  FSEL R2, R19, R2, P0 ;  /* 0x0000000213027208 */ /* 0x000fc80000000000 */
[----:B---3--:R-:W-:-:S04]  /*06c0*/  FSETP.GT.AND P0, PT, R3, R2, PT ;  /* 0x000000020300720b */ /* 0x008fc80003f04000 */
[----:B------:R-:W-:Y:S02]  /*06d0*/  FSEL R3, R3, R2, P0 ;  /* 0x0000000203037208 */ /* 0x000fe40000000000 */
[----:B------:R-:W-:-:S04]  /*06e0*/  ISETP.GE.U32.AND P0, PT, R10, UR18, PT ;  /* 0x000000120a007c0c */ /* 0x000fc8000bf06070 */
[----:B------:R-:W-:Y:S02]  /*06f0*/  ISETP.GE.U32.AND.EX P0, PT, RZ, UR19, PT, P0 ;  /* 0x00000013ff007c0c */ /* 0x000fe4000bf06100 */
[----:B----4-:R-:W-:-:S04]  /*0700*/  FSETP.GT.AND P1, PT, R8, R3, PT ;  /* 0x000000030800720b */ /* 0x010fc80003f24000 */
[----:B------:R-:W-:-:S04]  /*0710*/  FSEL R2, R8, R3, P1 ;  /* 0x0000000308027208 */ /* 0x000fc80000800000 */
[----:B-----5:R-:W-:-:S04]  /*0720*/  FSETP.GT.AND P1, PT, R5, R2, PT ;  /* 0x000000020500720b */ /* 0x020fc80003f24000 */
[----:B------:R-:W-:Y:S01]  /*0730*/  FSEL R2, R5, R2, P1 ;  /* 0x0000000205027208 */ /* 0x000fe20000800000 */
[----:B------:R-:W-:Y:S08]  /*0740*/  @!P0 BRA `(.L_x_33) ;  /* 0xfffffffc00948947 */ /* 0x000ff0000383ffff */
.L_x_26:
[----:B------:R-:W-:Y:S05]  /*0750*/  BSYNC.RECONVERGENT B0 ;  /* 0x0000000000007941 */ /* 0x000fea0003800200 */
.L_x_25:
[----:B------:R-:W0:Y:S01]  /*0760*/  SHFL.DOWN PT, R3, R2, 0x10, 0x1f ;  /* 0x0a001f0002037f89 */ /* 0x000e2200000e0000 */
[----:B------:R-:W-:Y:S01]  /*0770*/  LOP3.LUT P0, R10, R12, 0x1f, RZ, 0xc0, !PT ;  /* 0x0000001f0c0a7812 */ /* 0x000fe2000780c0ff */
[----:B------:R-:W1:Y:S01]  /*0780*/  LDCU.64 UR14, c[0x0][0x390] ;  /* 0x00007200ff0e77ac */ /* 0x000e620008000a00 */
[----:B------:R-:W-:-:S11]  /*0790*/  PLOP3.LUT P2, PT, PT, PT, PT, 0x8, 0x80 ;  /* 0x000000000080781c */ /* 0x000fd60003f4e170 */
[----:B------:R-:W2:Y:S01]  /*07a0*/  @!P0 S2R R9, SR_CgaCtaId ;  /* 0x0000000000098919 */ /* 0x000ea20000008800 */
[----:B------:R-:W-:Y:S02]  /*07b0*/  @!P0 MOV R6, 0x400 ;  /* 0x0000040000068802 */ /* 0x000fe40000000f00 */
[----:B0-----:R-:W-:Y:S02]  /*07c0*/  FMNMX R3, R3, R2, !PT ;  /* 0x0000000203037209 */ /* 0x001fe40007800000 */
[----:B------:R-:W-:-:S03]  /*07d0*/  SHF.R.U32.HI R2, RZ, 0x5, R12 ;  /* 0x00000005ff027819 */ /* 0x000fc6000001160c */
[----:B------:R-:W0:Y:S02]  /*07e0*/  SHFL.DOWN PT, R0, R3, 0x8, 0x1f ;  /* 0x09001f0003007f89 */ /* 0x000e2400000e0000 */
[----:B0-----:R-:W-:Y:S02]  /*07f0*/  FMNMX R0, R3, R0, !PT ;  /* 0x0000000003007209 */ /* 0x001fe40007800000 */
[----:B--2---:R-:W-:-:S03]  /*0800*/  @!P0 LEA R3, R9, R6, 0x18 ;  /* 0x0000000609038211 */ /* 0x004fc600078ec0ff */
[----:B------:R-:W0:Y:S02]  /*0810*/  SHFL.DOWN PT, R5, R0, 0x4, 0x1f ;  /* 0x08801f0000057f89 */ /* 0x000e2400000e0000 */
[----:B------:R-:W-:Y:S01]  /*0820*/  @!P0 IMAD R2, R2, 0x4, R3 ;  /* 0x0000000402028824 */ /* 0x000fe200078e0203 */
[----:B0-----:R-:W-:-:S05]  /*0830*/  FMNMX R5, R0, R5, !PT ;  /* 0x0000000500057209 */ /* 0x001fca0007800000 */
[----:B------:R-:W0:Y:S02]  /*0840*/  SHFL.DOWN PT, R4, R5, 0x2, 0x1f ;  /* 0x08401f0005047f89 */ /* 0x000e2400000e0000 */
[----:B0-----:R-:W-:-:S05]  /*0850*/  FMNMX R4, R5, R4, !PT ;  /* 0x0000000405047209 */ /* 0x001fca0007800000 */
[----:B------:R-:W0:Y:S02]  /*0860*/  SHFL.DOWN PT, R7, R4, 0x1, 0x1f ;  /* 0x08201f0004077f89 */ /* 0x000e2400000e0000 */
[----:B0-----:R-:W-:-:S05]  /*0870*/  FMNMX R7, R4, R7, !PT ;  /* 0x0000000704077209 */ /* 0x001fca0007800000 */
[----:B------:R0:W-:Y:S01]  /*0880*/  @!P0 STS [R2], R7 ;  /* 0x0000000702008388 */ /* 0x0001e20000000800 */
[----:B------:R-:W-:Y:S01]  /*0890*/  BAR.SYNC.DEFER_BLOCKING 0x0 ;  /* 0x0000000000007b1d */ /* 0x000fe20000010000 */
[----:B------:R-:W-:-:S13]  /*08a0*/  ISETP.GT.U32.AND P0, PT, R12, 0x1f, PT ;  /* 0x0000001f0c00780c */ /* 0x000fda0003f04070 */
[----:B01----:R-:W-:Y:S05]  /*08b0*/  @P0 BRA `(.L_x_34) ;  /* 0x00000000006c0947 */ /* 0x003fea0003800000 */
[----:B----4-:R-:W-:Y:S01]  /*08c0*/  VIADD R0, R11, 0x1f ;  /* 0x0000001f0b007836 */ /* 0x010fe20000000000 */
[----:B------:R-:W-:-:S04]  /*08d0*/  UMOV UR6, 0xffffffff ;  /* 0xffffffff00067882 */ /* 0x000fc80000000000 */
[----:B------:R-:W-:-:S04]  /*08e0*/  SHF.R.U32.HI R3, RZ, 0x5, R0 ;  /* 0x00000005ff037819 */ /* 0x000fc80000011600 */
[----:B------:R-:W-:-:S13]  /*08f0*/  ISETP.GE.U32.AND P0, PT, R12, R3, PT ;  /* 0x000000030c00720c */ /* 0x000fda0003f06070 */
[----:B------:R-:W0:Y:S01]  /*0900*/  @!P0 S2R R3, SR_CgaCtaId ;  /* 0x0000000000038919 */ /* 0x000e220000008800 */
[----:B------:R-:W-:-:S04]  /*0910*/  @!P0 MOV R0, 0x400 ;  /* 0x0000040000008802 */ /* 0x000fc80000000f00 */
[----:B0-----:R-:W-:Y:S01]  /*0920*/  @!P0 LEA R3, R3, R0, 0x18 ;  /* 0x0000000003038211 */ /* 0x001fe200078ec0ff */
[----:B------:R-:W-:-:S04]  /*0930*/  IMAD.MOV.U32 R0, RZ, RZ, -0x800001 ;  /* 0xff7fffffff007424 */ /* 0x000fc800078e00ff */
[----:B------:R-:W-:-:S05]  /*0940*/  @!P0 IMAD R2, R12, 0x4, R3 ;  /* 0x000000040c028824 */ /* 0x000fca00078e0203 */
[----:B------:R0:W1:Y:S01]  /*0950*/  @!P0 LDS R0, [R2] ;  /* 0x0000000002008984 */ /* 0x0000620000000800 */
[----:B------:R-:W-:Y:S05]  /*0960*/  BRA.DIV UR6, `(.L_x_35) ;  /* 0x0000001206a47947 */ /* 0x000fea000b800000 */
[----:B-1----:R-:W1:Y:S02]  /*0970*/  SHFL.DOWN PT, R3, R0, 0x10, 0x1f ;  /* 0x0a001f0000037f89 */ /* 0x002e6400000e0000 */
[----:B-1----:R-:W-:-:S05]  /*0980*/  FMNMX R3, R3, R0, !PT ;  /* 0x0000000003037209 */ /* 0x002fca0007800000 */
[----:B0-----:R-:W0:Y:S02]  /*0990*/  SHFL.DOWN PT, R2, R3, 0x8, 0x1f ;  /* 0x09001f0003027f89 */ /* 0x001e2400000e0000 */
[----:B0-----:R-:W-:-:S05]  /*09a0*/  FMNMX R2, R3, R2, !PT ;  /* 0x0000000203027209 */ /* 0x001fca0007800000 */
[----:B------:R-:W0:Y:S02]  /*09b0*/  SHFL.DOWN PT, R5, R2, 0x4, 0x1f ;  /* 0x08801f0002057f89 */ /* 0x000e2400000e0000 */
[----:B0-----:R-:W-:-:S05]  /*09c0*/  FMNMX R5, R2, R5, !PT ;  /* 0x0000000502057209 */ /* 0x001fca0007800000 */
[----:B------:R-:W0:Y:S02]  /*09d0*/  SHFL.DOWN PT, R4, R5, 0x2, 0x1f ;  /* 0x08401f0005047f89 */ /* 0x000e2400000e0000 */
[----:B0-----:R-:W-:-:S05]  /*09e0*/  FMNMX R4, R5, R4, !PT ;  /* 0x0000000405047209 */ /* 0x001fca0007800000 */
[----:B------:R0:W1:Y:S02]  /*09f0*/  SHFL.DOWN PT, R7, R4, 0x1, 0x1f ;  /* 0x08201f0004077f89 */ /* 0x00006400000e0000 */
.L_x_55:
[----:B------:R-:W-:Y:S02]  /*0a00*/  ISETP.NE.AND P0, PT, R12, RZ, PT ;  /* 0x000000ff0c00720c */ /* 0x000fe40003f05270 */
[----:B-1----:R-:W-:-:S11]  /*0a10*/  FMNMX R7, R4, R7, !PT ;  /* 0x0000000704077209 */ /* 0x002fd60007800000 */
[----:B------:R-:W1:Y:S01]  /*0a20*/  @!P0 S2R R3, SR_CgaCtaId ;  /* 0x0000000000038919 */ /* 0x000e620000008800 */
[----:B------:R-:W-:Y:S02]  /*0a30*/  @!P0 MOV R0, 0x400 ;  /* 0x0000040000008802 */ /* 0x000fe40000000f00 */
[----:B------:R-:W-:Y:S02]  /*0a40*/  @!P0 PLOP3.LUT P2, PT, PT, PT, PT, 0x80, 0x8 ;  /* 0x000000000008881c */ /* 0x000fe40003f4f070 */
[----:B-1----:R-:W-:-:S05]  /*0a50*/  @!P0 LEA R0, R3, R0, 0x18 ;  /* 0x0000000003008211 */ /* 0x002fca00078ec0ff */
[----:B------:R1:W-:Y:S06]  /*0a60*/  @!P0 STS [R0+0x80], R7 ;  /* 0x0000800700008388 */ /* 0x0003ec0000000800 */
.L_x_34:
[----:B------:R-:W2:Y:S01]  /*0a70*/  LDC.64 R2, c[0x0][0x3b0] ;  /* 0x0000ec00ff027b82 */ /* 0x000ea20000000a00 */
[----:B------:R-:W-:Y:S05]  /*0a80*/  WARPSYNC.ALL ;  /* 0x0000000000007948 */ /* 0x000fea0003800000 */
[----:B------:R-:W-:Y:S01]  /*0a90*/  BSSY.RECONVERGENT B0, `(.L_x_36) ;  /* 0x00000b1000007945 */ /* 0x000fe20003800200 */
[----:B------:R-:W-:Y:S01]  /*0aa0*/  HFMA2 R17, -RZ, RZ, 0, 0 ;  /* 0x00000000ff117431 */ /* 0x000fe200000001ff */
[----:B------:R-:W-:Y:S01]  /*0ab0*/  BAR.SYNC.DEFER_BLOCKING 0x0 ;  /* 0x0000000000007b1d */ /* 0x000fe20000010000 */
[----:B--2---:R-:W-:-:S04]  /*0ac0*/  ISETP.GE.U32.AND P0, PT, R12, R2, PT ;  /* 0x000000020c00720c */ /* 0x004fc80003f06070 */
[----:B------:R-:W-:-:S13]  /*0ad0*/  ISETP.GE.AND.EX P0, PT, RZ, R3, PT, P0 ;  /* 0x00000003ff00720c */ /* 0x000fda0003f06300 */
[----:B------:R-:W-:Y:S05]  /*0ae0*/  @P0 BRA `(.L_x_37) ;  /* 0x0000000800ac0947 */ /* 0x000fea0003800000 */
[----:B-1--4-:R-:W-:Y:S01]  /*0af0*/  IADD3 R7, P1, PT, R12, R11, RZ ;  /* 0x0000000b0c077210 */ /* 0x012fe20007f3e0ff */
[----:B------:R-:W1:Y:S01]  /*0b00*/  S2UR UR7, SR_CgaCtaId ;  /* 0x00000000000779c3 */ /* 0x000e620000008800 */
[----:B------:R-:W-:Y:S01]  /*0b10*/  UMOV UR6, 0x400 ;  /* 0x0000040000067882 */ /* 0x000fe20000000000 */
[----:B------:R-:W-:Y:S01]  /*0b20*/  BSSY.RECONVERGENT B1, `(.L_x_38) ;  /* 0x0000027000017945 */ /* 0x000fe20003800200 */
[CC--:B------:R-:W-:Y:S01]  /*0b30*/  ISETP.GT.U32.AND P0, PT, R7.reuse, R2.reuse, PT ;  /* 0x000000020700720c */ /* 0x0c0fe20003f04070 */
[----:B0-----:R-:W-:Y:S01]  /*0b40*/  IMAD.X R4, RZ, RZ, RZ, P1 ;  /* 0x000000ffff047224 */ /* 0x001fe200008e06ff */
[----:B------:R-:W-:-:S04]  /*0b50*/  ISETP.GE.U32.AND P1, PT, R7, R2, PT ;  /* 0x000000020700720c */ /* 0x000fc80003f26070 */
[CC--:B------:R-:W-:Y:S02]  /*0b60*/  ISETP.GT.U32.AND.EX P0, PT, R4.reuse, R3.reuse, PT, P0 ;  /* 0x000000030400720c */ /* 0x0c0fe40003f04100 */
[CC--:B------:R-:W-:Y:S02]  /*0b70*/  ISETP.GE.U32.AND.EX P1, PT, R4.reuse, R3.reuse, PT, P1 ;  /* 0x000000030400720c */ /* 0x0c0fe40003f26110 */
[----:B------:R-:W-:Y:S02]  /*0b80*/  SEL R2, R7, R2, P0 ;  /* 0x0000000207027207 */ /* 0x000fe40000000000 */
[----:B------:R-:W-:Y:S02]  /*0b90*/  SEL R5, RZ, 0x1, P1 ;  /* 0x00000001ff057807 */ /* 0x000fe40000800000 */
[----:B------:R-:W-:Y:S02]  /*0ba0*/  SEL R3, R4, R3, P0 ;  /* 0x0000000304037207 */ /* 0x000fe40000000000 */
[----:B------:R-:W-:-:S04]  /*0bb0*/  IADD3 R6, P0, P1, R2, -R7, -R5 ;  /* 0x8000000702067210 */ /* 0x000fc8000791e805 */
[----:B------:R-:W-:Y:S01]  /*0bc0*/  IADD3.X R7, PT, PT, R3, -0x1, ~R4, P0, P1 ;  /* 0xffffffff03077810 */ /* 0x000fe200007e2c04 */
[----:B-1----:R-:W-:-:S03]  /*0bd0*/  ULEA UR6, UR7, UR6, 0x18 ;  /* 0x0000000607067291 */ /* 0x002fc6000f8ec0ff */
[----:B------:R-:W-:-:S06]  /*0be0*/  ISETP.NE.U32.AND P0, PT, R7, RZ, PT ;  /* 0x000000ff0700720c */ /* 0x000fcc0003f05070 */
[----:B------:R-:W0:Y:S07]  /*0bf0*/  LDS R0, [UR6+0x80] ;  /* 0x00008006ff007984 */ /* 0x000e2e0008000800 */
[----:B------:R-:W-:Y:S05]  /*0c00*/  @P0 BRA `(.L_x_39) ;  /* 0x0000000000500947 */ /* 0x000fea0003800000 */
[----:B------:R-:W1:Y:S01]  /*0c10*/  I2F.U32.RP R4, R11 ;  /* 0x0000000b00047306 */ /* 0x000e620000209000 */
[----:B------:R-:W-:-:S07]  /*0c20*/  ISETP.NE.U32.AND P3, PT, R11, RZ, PT ;  /* 0x000000ff0b00720c */ /* 0x000fce0003f65070 */
[----:B-1----:R-:W1:Y:S02]  /*0c30*/  MUFU.RCP R4, R4 ;  /* 0x0000000400047308 */ /* 0x002e640000001000 */
[----:B-1----:R-:W-:-:S06]  /*0c40*/  VIADD R2, R4, 0xffffffe ;  /* 0x0ffffffe04027836 */ /* 0x002fcc0000000000 */
[----:B------:R1:W2:Y:S02]  /*0c50*/  F2I.FTZ.U32.TRUNC.NTZ R3, R2 ;  /* 0x0000000200037305 */ /* 0x0002a4000021f000 */
[----:B-1----:R-:W-:Y:S02]  /*0c60*/  IMAD.MOV.U32 R2, RZ, RZ, RZ ;  /* 0x000000ffff027224 */ /* 0x002fe400078e00ff */
[----:B--2---:R-:W-:-:S04]  /*0c70*/  IMAD.MOV R8, RZ, RZ, -R3 ;  /* 0x000000ffff087224 */ /* 0x004fc800078e0a03 */
[----:B------:R-:W-:-:S04]  /*0c80*/  IMAD R7, R8, R11, RZ ;  /* 0x0000000b08077224 */ /* 0x000fc800078e02ff */
[----:B------:R-:W-:-:S06]  /*0c90*/  IMAD.HI.U32 R7, R3, R7, R2 ;  /* 0x0000000703077227 */ /* 0x000fcc00078e0002 */
[----:B------:R-:W-:-:S05]  /*0ca0*/  IMAD.HI.U32 R2, R7, R6, RZ ;  /* 0x0000000607027227 */ /* 0x000fca00078e00ff */
[----:B------:R-:W-:-:S05]  /*0cb0*/  IADD3 R3, PT, PT, -R2, RZ, RZ ;  /* 0x000000ff02037210 */ /* 0x000fca0007ffe1ff */
[----:B------:R-:W-:Y:S02]  /*0cc0*/  IMAD R6, R11, R3, R6 ;  /* 0x000000030b067224 */ /* 0x000fe400078e0206 */
[----:B------:R-:W-:-:S03]  /*0cd0*/  IMAD.MOV.U32 R3, RZ, RZ, RZ ;  /* 0x000000ffff037224 */ /* 0x000fc600078e00ff */
[----:B------:R-:W-:-:S13]  /*0ce0*/  ISETP.GE.U32.AND P0, PT, R6, R11, PT ;  /* 0x0000000b0600720c */ /* 0x000fda0003f06070 */
[----:B------:R-:W-:Y:S02]  /*0cf0*/  @P0 IMAD.IADD R6, R6, 0x1, -R11 ;  /* 0x0000000106060824 */ /* 0x000fe400078e0a0b */
[----:B------:R-:W-:-:S03]  /*0d00*/  @P0 VIADD R2, R2, 0x1 ;  /* 0x0000000102020836 */ /* 0x000fc60000000000 */
[----:B------:R-:W-:-:S13]  /*0d10*/  ISETP.GE.U32.AND P1, PT, R6, R11, PT ;  /* 0x0000000b0600720c */ /* 0x000fda0003f26070 */
[----:B------:R-:W-:Y:S01]  /*0d20*/  @P1 VIADD R2, R2, 0x1 ;  /* 0x0000000102021836 */ /* 0x000fe20000000000 */
[----:B------:R-:W-:Y:S01]  /*0d30*/  @!P3 LOP3.LUT R2, RZ, R11, RZ, 0x33, !PT ;  /* 0x0000000bff02b212 */ /* 0x000fe200078e33ff */
[----:B------:R-:W-:Y:S06]  /*0d40*/  BRA `(.L_x_40) ;  /* 0x0000000000107947 */ /* 0x000fec0003800000 */
.L_x_39:
[----:B------:R-:W-:-:S07]  /*0d50*/  MOV R4, 0xd70 ;  /* 0x00000d7000047802 */ /* 0x000fce0000000f00 */
[----:B0-----:R-:W-:Y:S05]  /*0d60*/  CALL.REL.NOINC `($__internal_4_$__cuda_sm20_div_u64) ;  /* 0x0000001000bc7944 */ /* 0x001fea0003c00000 */
[----:B------:R-:W-:Y:S01]  /*0d70*/  MOV R2, R6 ;  /* 0x0000000600027202 */ /* 0x000fe20000000f00 */
[----:B------:R-:W-:-:S07]  /*0d80*/  IMAD.MOV.U32 R3, RZ, RZ, R7 ;  /* 0x000000ffff037224 */ /* 0x000fce00078e0007 */
.L_x_40:
[----:B------:R-:W-:Y:S05]  /*0d90*/  BSYNC.RECONVERGENT B1 ;  /* 0x0000000000017941 */ /* 0x000fea0003800200 */
.L_x_38:
[----:B------:R-:W-:Y:S01]  /*0da0*/  IADD3 R5, P0, PT, R2, R5, RZ ;  /* 0x0000000502057210 */ /* 0x000fe20007f1e0ff */
[----:B------:R-:W-:Y:S01]  /*0db0*/  BSSY.RECONVERGENT B1, `(.L_x_41) ;  /* 0x000002b000017945 */ /* 0x000fe20003800200 */
[----:B------:R-:W-:Y:S02]  /*0dc0*/  HFMA2 R14, -RZ, RZ, 0, 0 ;  /* 0x00000000ff0e7431 */ /* 0x000fe400000001ff */
[----:B------:R-:W-:Y:S01]  /*0dd0*/  IMAD.MOV.U32 R17, RZ, RZ, RZ ;  /* 0x000000ffff117224 */ /* 0x000fe200078e00ff */
[C---:B------:R-:W-:Y:S01]  /*0de0*/  LOP3.LUT R4, R5.reuse, 0x3, RZ, 0xc0, !PT ;  /* 0x0000000305047812 */ /* 0x040fe200078ec0ff */
[----:B------:R-:W-:Y:S01]  /*0df0*/  IMAD.X R2, RZ, RZ, R3, P0 ;  /* 0x000000ffff027224 */ /* 0x000fe200000e0603 */
[----:B------:R-:W-:Y:S01]  /*0e00*/  ISETP.GE.U32.AND P0, PT, R5, 0x3, PT ;  /* 0x000000030500780c */ /* 0x000fe20003f06070 */
[----:B------:R-:W-:Y:S01]  /*0e10*/  IMAD.MOV.U32 R19, RZ, RZ, R12 ;  /* 0x000000ffff137224 */ /* 0x000fe200078e000c */
[----:B------:R-:W-:Y:S02]  /*0e20*/  ISETP.NE.U32.AND P1, PT, R4, 0x3, PT ;  /* 0x000000030400780c */ /* 0x000fe40003f25070 */
[----:B------:R-:W-:-:S02]  /*0e30*/  ISETP.GE.U32.AND.EX P0, PT, R2, RZ, PT, P0 ;  /* 0x000000ff0200720c */ /* 0x000fc40003f06100 */
[----:B------:R-:W-:-:S13]  /*0e40*/  ISETP.NE.AND.EX P1, PT, RZ, RZ, PT, P1 ;  /* 0x000000ffff00720c */ /* 0x000fda0003f25310 */
[----:B------:R-:W-:Y:S05]  /*0e50*/  @!P1 BRA `(.L_x_42) ;  /* 0x0000000000809947 */ /* 0x000fea0003800000 */
[----:B------:R-:W-:Y:S02]  /*0e60*/  VIADD R8, R5, 0x1 ;  /* 0x0000000105087836 */ /* 0x000fe40000000000 */
[----:B------:R-:W-:Y:S02]  /*0e70*/  IMAD.MOV.U32 R17, RZ, RZ, RZ ;  /* 0x000000ffff117224 */ /* 0x000fe400078e00ff */
[----:B------:R-:W-:Y:S01]  /*0e80*/  IMAD.MOV.U32 R19, RZ, RZ, R12 ;  /* 0x000000ffff137224 */ /* 0x000fe200078e000c */
[----:B------:R-:W-:-:S04]  /*0e90*/  LOP3.LUT R8, R8, 0x3, RZ, 0xc0, !PT ;  /* 0x0000000308087812 */ /* 0x000fc800078ec0ff */
[----:B------:R-:W-:-:S05]  /*0ea0*/  IADD3 R8, P1, PT, RZ, -R8, RZ ;  /* 0x80000008ff087210 */ /* 0x000fca0007f3e0ff */
[----:B------:R-:W-:-:S08]  /*0eb0*/  IMAD.X R9, RZ, RZ, -0x1, P1 ;  /* 0xffffffffff097424 */ /* 0x000fd000008e06ff */
.L_x_43:
[----:B-1----:R-:W-:-:S04]  /*0ec0*/  LEA R2, P1, R19, UR9, 0x2 ;  /* 0x0000000913027c11 */ /* 0x002fc8000f8210ff */
[----:B------:R-:W-:-:S06]  /*0ed0*/  LEA.HI.X R3, R19, UR10, R14, 0x2, P1 ;  /* 0x0000000a13037c11 */ /* 0x000fcc00088f140e */
[----:B------:R-:W0:Y:S01]  /*0ee0*/  LDG.E.CONSTANT R3, desc[UR16][R2.64] ;  /* 0x0000001002037981 */ /* 0x000e22000c1e9900 */
[----:B------:R-:W-:Y:S01]  /*0ef0*/  MOV R5, 0x3bbb989d ;  /* 0x3bbb989d00057802 */ /* 0x000fe20000000f00 */
[----:B------:R-:W-:Y:S02]  /*0f00*/  IMAD.MOV.U32 R6, RZ, RZ, 0x437c0000 ;  /* 0x437c0000ff067424 */ /* 0x000fe400078e00ff */
[----:B0-----:R-:W-:-:S04]  /*0f10*/  FADD R4, -R0, R3 ;  /* 0x0000000300047221 */ /* 0x001fc80000000100 */
[----:B------:R-:W-:-:S04]  /*0f20*/  FFMA.SAT R5, R4, R5, 0.5 ;  /* 0x3f00000004057423 */ /* 0x000fc80000002005 */
[----:B------:R-:W-:Y:S01]  /*0f30*/  FFMA.RM R5, R5, R6, 12582913 ;  /* 0x4b40000105057423 */ /* 0x000fe20000004006 */
[----:B------:R-:W-:Y:S01]  /*0f40*/  IADD3 R6, P1, PT, R19, UR12, RZ ;  /* 0x0000000c13067c10 */ /* 0x000fe2000ff3e0ff */
[----:B------:R-:W-:Y:S02]  /*0f50*/  IMAD.IADD R19, R11, 0x1, R19 ;  /* 0x000000010b137824 */ /* 0x000fe400078e0213 */
[C---:B------:R-:W-:Y:S01]  /*0f60*/  FADD R7, R5.reuse, -12583039 ;  /* 0xcb40007f05077421 */ /* 0x040fe20000000000 */
[----:B------:R-:W-:Y:S01]  /*0f70*/  IADD3.X R3, PT, PT, R14, UR8, RZ, P1, !PT ;  /* 0x000000080e037c10 */ /* 0x000fe20008ffe4ff */
[----:B------:R-:W-:Y:S01]  /*0f80*/  IMAD.SHL.U32 R5, R5, 0x800000, RZ ;  /* 0x0080000005057824 */ /* 0x000fe200078e00ff */
[----:B------:R-:W-:Y:S01]  /*0f90*/  LEA R2, P1, R6, UR14, 0x2 ;  /* 0x0000000e06027c11 */ /* 0x000fe2000f8210ff */
[----:B------:R-:W-:-:S03]  /*0fa0*/  FFMA R7, R4, 1.4426950216293334961, -R7 ;  /* 0x3fb8aa3b04077823 */ /* 0x000fc60000000807 */
[----:B------:R-:W-:Y:S01]  /*0fb0*/  LEA.HI.X R3, R6, UR15, R3, 0x2, P1 ;  /* 0x0000000f06037c11 */ /* 0x000fe200088f1403 */
[----:B------:R-:W-:Y:S01]  /*0fc0*/  FFMA R7, R4, 1.925963033500011079e-08, R7 ;  /* 0x32a5706004077823 */ /* 0x000fe20000000007 */
[----:B------:R-:W-:-:S03]  /*0fd0*/  IADD3 R8, P1, PT, R8, 0x1, RZ ;  /* 0x0000000108087810 */ /* 0x000fc60007f3e0ff */
[----:B------:R-:W0:Y:S02]  /*0fe0*/  MUFU.EX2 R4, R7 ;  /* 0x0000000700047308 */ /* 0x000e240000000800 */
[----:B------:R-:W-:Y:S01]  /*0ff0*/  IMAD.X R9, RZ, RZ, R9, P1 ;  /* 0x000000ffff097224 */ /* 0x000fe200008e0609 */
[----:B------:R-:W-:-:S04]  /*1000*/  ISETP.NE.U32.AND P1, PT, R8, RZ, PT ;  /* 0x000000ff0800720c */ /* 0x000fc80003f25070 */
[----:B------:R-:W-:Y:S01]  /*1010*/  ISETP.NE.AND.EX P1, PT, R9, RZ, PT, P1 ;  /* 0x000000ff0900720c */ /* 0x000fe20003f25310 */
[----:B0-----:R-:W-:-:S04]  /*1020*/  FMUL R4, R5, R4 ;  /* 0x0000000405047220 */ /* 0x001fc80000400000 */
[----:B------:R-:W-:Y:S01]  /*1030*/  FADD R17, R4, R17 ;  /* 0x0000001104117221 */ /* 0x000fe20000000000 */
[----:B------:R1:W-:Y:S07]  /*1040*/  STG.E desc[UR16][R2.64], R4 ;  /* 0x0000000402007986 */ /* 0x0003ee000c101910 */
[----:B------:R-:W-:Y:S05]  /*1050*/  @P1 BRA `(.L_x_43) ;  /* 0xfffffffc00981947 */ /* 0x000fea000383ffff */
.L_x_42:
[----:B------:R-:W-:Y:S05]  /*1060*/  BSYNC.RECONVERGENT B1 ;  /* 0x0000000000017941 */ /* 0x000fea0003800200 */
.L_x_41:
[----:B------:R-:W-:Y:S05]  /*1070*/  @!P0 BRA `(.L_x_37) ;  /* 0x0000000400488947 */ /* 0x000fea0003800000 */
[----:B------:R-:W-:Y:S02]  /*1080*/  SHF.L.U32 R15, R11, 0x2, RZ ;  /* 0x000000020b0f7819 */ /* 0x000fe400000006ff */
[----:B------:R-:W-:-:S07]  /*1090*/  SHF.R.U32.HI R13, RZ, 0x1e, R11 ;  /* 0x0000001eff0d7819 */ /* 0x000fce000001160b */
.L_x_44:
[C---:B------:R-:W-:Y:S01]  /*10a0*/  LEA R22, P0, R19.reuse, UR9, 0x2 ;  /* 0x0000000913167c11 */ /* 0x040fe2000f8010ff */
[----:B-1----:R-:W-:Y:S01]  /*10b0*/  IMAD.U32 R2, RZ, RZ, UR9 ;  /* 0x00000009ff027e24 */ /* 0x002fe2000f8e00ff */
[----:B------:R-:W1:Y:S02]  /*10c0*/  LDCU.64 UR6, c[0x0][0x390] ;  /* 0x00007200ff0677ac */ /* 0x000e640008000a00 */
[----:B------:R-:W-:Y:S02]  /*10d0*/  LEA.HI.X R23, R19, UR10, R14, 0x2, P0 ;  /* 0x0000000a13177c11 */ /* 0x000fe400080f140e */
[----:B------:R-:W-:-:S03]  /*10e0*/  IADD3 R6, P0, PT, R15, R22, RZ ;  /* 0x000000160f067210 */ /* 0x000fc60007f1e0ff */
[----:B------:R-:W0:Y:S01]  /*10f0*/  LDG.E.CONSTANT R5, desc[UR16][R22.64] ;  /* 0x0000001016057981 */ /* 0x000e22000c1e9900 */
[----:B------:R-:W-:Y:S02]  /*1100*/  IMAD.U32 R3, RZ, RZ, UR10 ;  /* 0x0000000aff037e24 */ /* 0x000fe4000f8e00ff */
[----:B------:R-:W-:Y:S02]  /*1110*/  IMAD.X R7, R13, 0x1, R23, P0 ;  /* 0x000000010d077824 */ /* 0x000fe400000e0617 */
[----:B------:R-:W-:-:S04]  /*1120*/  IMAD R4, R11, 0x2, R19 ;  /* 0x000000020b047824 */ /* 0x000fc800078e0213 */
[C---:B------:R-:W-:Y:S01]  /*1130*/  IMAD.WIDE.U32 R8, R4.reuse, 0x4, R2 ;  /* 0x0000000404087825 */ /* 0x040fe200078e0002 */
[----:B------:R2:W3:Y:S01]  /*1140*/  LDG.E.CONSTANT R7, desc[UR16][R6.64] ;  /* 0x0000001006077981 */ /* 0x0004e2000c1e9900 */
[----:B------:R-:W-:-:S04]  /*1150*/  IADD3 R16, PT, PT, R4, R11, RZ ;  /* 0x0000000b04107210 */ /* 0x000fc80007ffe0ff */
[----:B------:R-:W4:Y:S01]  /*1160*/  LDG.E.CONSTANT R9, desc[UR16][R8.64] ;  /* 0x0000001008097981 */ /* 0x000f22000c1e9900 */
[----:B------:R-:W-:-:S05]  /*1170*/  IMAD.WIDE.U32 R20, R16, 0x4, R2 ;  /* 0x0000000410147825 */ /* 0x000fca00078e0002 */
[----:B------:R-:W5:Y:S01]  /*1180*/  LDG.E.CONSTANT R25, desc[UR16][R20.64] ;  /* 0x0000001014197981 */ /* 0x000f62000c1e9900 */
[----:B------:R-:W-:Y:S02]  /*1190*/  IMAD.MOV.U32 R3, RZ, RZ, 0x3bbb989d ;  /* 0x3bbb989dff037424 */ /* 0x000fe400078e00ff */
[----:B------:R-:W-:Y:S02]  /*11a0*/  IMAD.MOV.U32 R18, RZ, RZ, 0x437c0000 ;  /* 0x437c0000ff127424 */ /* 0x000fe400078e00ff */
[----:B0-----:R-:W-:-:S04]  /*11b0*/  FADD R24, -R0, R5 ;  /* 0x0000000500187221 */ /* 0x001fc80000000100 */
[----:B------:R-:W-:-:S04]  /*11c0*/  FFMA.SAT R5, R24, R3, 0.5 ;  /* 0x3f00000018057423 */ /* 0x000fc80000002003 */
[----:B--2---:R-:W-:Y:S01]  /*11d0*/  FFMA.RM R6, R5, R18, 12582913 ;  /* 0x4b40000105067423 */ /* 0x004fe20000004012 */
[----:B---3--:R-:W-:-:S03]  /*11e0*/  FADD R22, -R0, R7 ;  /* 0x0000000700167221 */ /* 0x008fc60000000100 */
[C---:B------:R-:W-:Y:S01]  /*11f0*/  FADD R7, R6.reuse, -12583039 ;  /* 0xcb40007f06077421 */ /* 0x040fe20000000000 */
[----:B------:R-:W-:Y:S01]  /*1200*/  SHF.L.U32 R27, R6, 0x17, RZ ;  /* 0x00000017061b7819 */ /* 0x000fe200000006ff */
[-C--:B------:R-:W-:Y:S01]  /*1210*/  FFMA.SAT R5, R22, R3.reuse, 0.5 ;  /* 0x3f00000016057423 */ /* 0x080fe20000002003 */
[----:B----4-:R-:W-:Y:S01]  /*1220*/  FADD R2, -R0, R9 ;  /* 0x0000000900027221 */ /* 0x010fe20000000100 */
[----:B------:R-:W-:Y:S02]  /*1230*/  FFMA R7, R24, 1.4426950216293334961, -R7 ;  /* 0x3fb8aa3b18077823 */ /* 0x000fe40000000807 */
[-C--:B------:R-:W-:Y:S01]  /*1240*/  FFMA.RM R5, R5, R18.reuse, 12582913 ;  /* 0x4b40000105057423 */ /* 0x080fe20000004012 */
[----:B------:R-:W-:Y:S01]  /*1250*/  FFMA.SAT R9, R2, R3, 0.5 ;  /* 0x3f00000002097423 */ /* 0x000fe20000002003 */
[----:B------:R-:W-:Y:S01]  /*1260*/  FFMA R8, R24, 1.925963033500011079e-08, R7 ;  /* 0x32a5706018087823 */ /* 0x000fe20000000007 */
[----:B-----5:R-:W-:Y:S01]  /*1270*/  FADD R7, -R0, R25 ;  /* 0x0000001900077221 */ /* 0x020fe20000000100 */
[----:B------:R-:W-:Y:S01]  /*1280*/  FADD R21, R5, -12583039 ;  /* 0xcb40007f05157421 */ /* 0x000fe20000000000 */
[----:B------:R-:W-:Y:S01]  /*1290*/  FFMA.RM R9, R9, R18, 12582913 ;  /* 0x4b40000109097423 */ /* 0x000fe20000004012 */
[----:B------:R-:W-:-:S02]  /*12a0*/  IMAD.SHL.U32 R25, R5, 0x800000, RZ ;  /* 0x0080000005197824 */ /* 0x000fc400078e00ff */
[----:B------:R-:W-:Y:S01]  /*12b0*/  FFMA.SAT R23, R7, R3, 0.5 ;  /* 0x3f00000007177423 */ /* 0x000fe20000002003 */
[C---:B------:R-:W-:Y:S01]  /*12c0*/  FFMA R21, R22.reuse, 1.4426950216293334961, -R21 ;  /* 0x3fb8aa3b16157823 */ /* 0x040fe20000000815 */
[----:B------:R-:W-:Y:S01]  /*12d0*/  FADD R3, R9, -12583039 ;  /* 0xcb40007f09037421 */ /* 0x000fe20000000000 */
[----:B------:R-:W0:Y:S01]  /*12e0*/  MUFU.EX2 R8, R8 ;  /* 0x0000000800087308 */ /* 0x000e220000000800 */
[----:B------:R-:W-:Y:S01]  /*12f0*/  FFMA.RM R18, R23, R18, 12582913 ;  /* 0x4b40000117127423 */ /* 0x000fe20000004012 */
[----:B------:R-:W-:Y:S01]  /*1300*/  FFMA R20, R22, 1.925963033500011079e-08, R21 ;  /* 0x32a5706016147823 */ /* 0x000fe20000000015 */
[----:B------:R-:W-:Y:S01]  /*1310*/  FFMA R3, R2, 1.4426950216293334961, -R3 ;  /* 0x3fb8aa3b02037823 */ /* 0x000fe20000000803 */
[----:B------:R-:W-:Y:S01]  /*1320*/  IADD3 R21, P0, PT, R19, UR12, RZ ;  /* 0x0000000c13157c10 */ /* 0x000fe2000ff1e0ff */
[C---:B------:R-:W-:Y:S01]  /*1330*/  FADD R22, R18.reuse, -12583039 ;  /* 0xcb40007f12167421 */ /* 0x040fe20000000000 */
[----:B------:R-:W-:Y:S02]  /*1340*/  IMAD.SHL.U32 R18, R18, 0x800000, RZ ;  /* 0x0080000012127824 */ /* 0x000fe400078e00ff */
[----:B------:R-:W-:Y:S01]  /*1350*/  FFMA R19, R2, 1.925963033500011079e-08, R3 ;  /* 0x32a5706002137823 */ /* 0x000fe20000000003 */
[----:B------:R-:W-:Y:S01]  /*1360*/  IADD3.X R26, PT, PT, R14, UR8, RZ, P0, !PT ;  /* 0x000000080e1a7c10 */ /* 0x000fe200087fe4ff */
[----:B------:R-:W-:Y:S01]  /*1370*/  FFMA R24, R7, 1.4426950216293334961, -R22 ;  /* 0x3fb8aa3b07187823 */ /* 0x000fe20000000816 */
[----:B-1----:R-:W-:Y:S01]  /*1380*/  LEA R2, P1, R21, UR6, 0x2 ;  /* 0x0000000615027c11 */ /* 0x002fe2000f8210ff */
[----:B------:R-:W1:Y:S01]  /*1390*/  MUFU.EX2 R20, R20 ;  /* 0x0000001400147308 */ /* 0x000e620000000800 */
[----:B------:R-:W-:-:S02]  /*13a0*/  IADD3 R22, P0, PT, R4, UR12, RZ ;  /* 0x0000000c04167c10 */ /* 0x000fc4000ff1e0ff */
[----:B------:R-:W-:Y:S01]  /*13b0*/  LEA.HI.X R3, R21, UR7, R26, 0x2, P1 ;  /* 0x0000000715037c11 */ /* 0x000fe200088f141a */
[----:B------:R-:W-:Y:S01]  /*13c0*/  FFMA R21, R7, 1.925963033500011079e-08, R24 ;  /* 0x32a5706007157823 */ /* 0x000fe20000000018 */
[----:B------:R-:W-:Y:S01]  /*13d0*/  IADD3 R23, P1, PT, R16, UR12, RZ ;  /* 0x0000000c10177c10 */ /* 0x000fe2000ff3e0ff */
[----:B------:R-:W-:Y:S01]  /*13e0*/  IMAD.X R7, RZ, RZ, UR8, P0 ;  /* 0x00000008ff077e24 */ /* 0x000fe200080e06ff */
[C---:B------:R-:W-:Y:S01]  /*13f0*/  LEA R4, P0, R22.reuse, UR6, 0x2 ;  /* 0x0000000616047c11 */ /* 0x040fe2000f8010ff */
[----:B------:R-:W2:Y:S01]  /*1400*/  MUFU.EX2 R19, R19 ;  /* 0x0000001300137308 */ /* 0x000ea20000000800 */
[----:B0-----:R-:W-:Y:S01]  /*1410*/  FMUL R27, R27, R8 ;  /* 0x000000081b1b7220 */ /* 0x001fe20000400000 */
[----:B------:R-:W-:Y:S01]  /*1420*/  IMAD.X R24, RZ, RZ, UR8, P1 ;  /* 0x00000008ff187e24 */ /* 0x000fe200088e06ff */
[C---:B------:R-:W-:Y:S02]  /*1430*/  LEA R6, P1, R23.reuse, UR6, 0x2 ;  /* 0x0000000617067c11 */ /* 0x040fe4000f8210ff */
[----:B------:R-:W-:Y:S01]  /*1440*/  LEA.HI.X R5, R22, UR7, R7, 0x2, P0 ;  /* 0x0000000716057c11 */ /* 0x000fe200080f1407 */
[----:B------:R3:W-:Y:S01]  /*1450*/  STG.E desc[UR16][R2.64], R27 ;  /* 0x0000001b02007986 */ /* 0x0007e2000c101910 */
[----:B------:R-:W-:Y:S01]  /*1460*/  LEA.HI.X R7, R23, UR7, R24, 0x2, P1 ;  /* 0x0000000717077c11 */ /* 0x000fe200088f1418 */
[----:B------:R-:W0:Y:S01]  /*1470*/  MUFU.EX2 R21, R21 ;  /* 0x0000001500157308 */ /* 0x000e220000000800 */
[----:B------:R-:W4:Y:S01]  /*1480*/  LDCU.64 UR6, c[0x0][0x3b0] ;  /* 0x00007600ff0677ac */ /* 0x000f220008000a00 */
[----:B------:R-:W-:Y:S01]  /*1490*/  IADD3 R8, P0, PT, R15, R2, RZ ;  /* 0x000000020f087210 */ /* 0x000fe20007f1e0ff */
[----:B-1----:R-:W-:Y:S01]  /*14a0*/  FMUL R25, R25, R20 ;  /* 0x0000001419197220 */ /* 0x002fe20000400000 */
[----:B------:R-:W-:-:S03]  /*14b0*/  IMAD.SHL.U32 R20, R9, 0x800000, RZ ;  /* 0x0080000009147824 */ /* 0x000fc600078e00ff */
[----:B------:R-:W-:Y:S02]  /*14c0*/  IMAD.X R9, R13, 0x1, R3, P0 ;  /* 0x000000010d097824 */ /* 0x000fe400000e0603 */
[----:B--2---:R-:W-:Y:S01]  /*14d0*/  FMUL R23, R20, R19 ;  /* 0x0000001314177220 */ /* 0x004fe20000400000 */
[----:B------:R-:W-:Y:S02]  /*14e0*/  IADD3 R19, PT, PT, R16, R11, RZ ;  /* 0x0000000b10137210 */ /* 0x000fe40007ffe0ff */
[----:B------:R3:W-:Y:S04]  /*14f0*/  STG.E desc[UR16][R8.64], R25 ;  /* 0x0000001908007986 */ /* 0x0007e8000c101910 */
[----:B------:R3:W-:Y:S01]  /*1500*/  STG.E desc[UR16][R4.64], R23 ;  /* 0x0000001704007986 */ /* 0x0007e2000c101910 */
[----:B0-----:R-:W-:Y:S01]  /*1510*/  FMUL R21, R18, R21 ;  /* 0x0000001512157220 */ /* 0x001fe20000400000 */
[----:B------:R-:W-:Y:S01]  /*1520*/  FADD R18, R27, R17 ;  /* 0x000000111b127221 */ /* 0x000fe20000000000 */
[----:B----4-:R-:W-:-:S03]  /*1530*/  ISETP.GE.U32.AND P0, PT, R19, UR6, PT ;  /* 0x0000000613007c0c */ /* 0x010fc6000bf06070 */
[----:B------:R3:W-:Y:S01]  /*1540*/  STG.E desc[UR16][R6.64], R21 ;  /* 0x0000001506007986 */ /* 0x0007e2000c101910 */
[----:B------:R-:W-:Y:S01]  /*1550*/  ISETP.GE.U32.AND.EX P0, PT, RZ, UR7, PT, P0 ;  /* 0x00000007ff007c0c */ /* 0x000fe2000bf06100 */
[----:B------:R-:W-:-:S04]  /*1560*/  FADD R16, R18, R25 ;  /* 0x0000001912107221 */ /* 0x000fc80000000000 */
[----:B------:R-:W-:-:S04]  /*1570*/  FADD R16, R16, R23 ;  /* 0x0000001710107221 */ /* 0x000fc80000000000 */
[----:B------:R-:W-:-:S04]  /*1580*/  FADD R17, R16, R21 ;  /* 0x0000001510117221 */ /* 0x000fc80000000000 */
[----:B---3--:R-:W-:Y:S05]  /*1590*/  @!P0 BRA `(.L_x_44) ;  /* 0xfffffff800c08947 */ /* 0x008fea000383ffff */
.L_x_37:
[----:B------:R-:W-:Y:S05]  /*15a0*/  BSYNC.RECONVERGENT B0 ;  /* 0x0000000000007941 */ /* 0x000fea0003800200 */
.L_x_36:
[----:B01----:R-:W0:Y:S01]  /*15b0*/  SHFL.DOWN PT, R0, R17, 0x10, 0x1f ;  /* 0x0a001f0011007f89 */ /* 0x003e2200000e0000 */
[----:B------:R-:W-:Y:S01]  /*15c0*/  ISETP.NE.AND P0, PT, R10, RZ, PT ;  /* 0x000000ff0a00720c */ /* 0x000fe20003f05270 */
[----:B------:R-:W-:-:S12]  /*15d0*/  BSSY B0, `(.L_x_45) ;  /* 0x000002b000007945 */ /* 0x000fd80003800000 */
[----:B------:R-:W1:Y:S01]  /*15e0*/  @!P0 S2R R9, SR_CgaCtaId ;  /* 0x0000000000098919 */ /* 0x000e620000008800 */
[----:B------:R-:W-:Y:S02]  /*15f0*/  @!P0 MOV R7, 0x400 ;  /* 0x0000040000078802 */ /* 0x000fe40000000f00 */
[----:B------:R-:W-:-:S04]  /*1600*/  @!P0 SHF.R.U32.HI R6, RZ, 0x3, R12 ;  /* 0x00000003ff068819 */ /* 0x000fc8000001160c */
[----:B------:R-:W-:Y:S01]  /*1610*/  @!P0 LOP3.LUT R6, R6, 0x7c, RZ, 0xc0, !PT ;  /* 0x0000007c06068812 */ /* 0x000fe200078ec0ff */
[----:B0-----:R-:W-:-:S05]  /*1620*/  FADD R0, R0, R17 ;  /* 0x0000001100007221 */ /* 0x001fca0000000000 */
[----:B------:R-:W0:Y:S02]  /*1630*/  SHFL.DOWN PT, R3, R0, 0x8, 0x1f ;  /* 0x09001f0000037f89 */ /* 0x000e2400000e0000 */
[----:B0-----:R-:W-:Y:S01]  /*1640*/  FADD R3, R0, R3 ;  /* 0x0000000300037221 */ /* 0x001fe20000000000 */
[----:B------:R-:W-:-:S04]  /*1650*/  @!P0 VIADD R0, R7, 0x84 ;  /* 0x0000008407008836 */ /* 0x000fc80000000000 */
[----:B------:R-:W0:Y:S02]  /*1660*/  SHFL.DOWN PT, R2, R3, 0x4, 0x1f ;  /* 0x08801f0003027f89 */ /* 0x000e2400000e0000 */
[----:B0-----:R-:W-:Y:S01]  /*1670*/  FADD R2, R3, R2 ;  /* 0x0000000203027221 */ /* 0x001fe20000000000 */
[----:B-1----:R-:W-:-:S04]  /*1680*/  @!P0 LEA R3, R9, R0, 0x18 ;  /* 0x0000000009038211 */ /* 0x002fc800078ec0ff */
[----:B------:R-:W0:Y:S01]  /*1690*/  SHFL.DOWN PT, R5, R2, 0x2, 0x1f ;  /* 0x08401f0002057f89 */ /* 0x000e2200000e0000 */
[----:B------:R-:W-:Y:S02]  /*16a0*/  @!P0 IMAD.IADD R6, R6, 0x1, R3 ;  /* 0x0000000106068824 */ /* 0x000fe400078e0203 */
[----:B0-----:R-:W-:-:S05]  /*16b0*/  FADD R5, R2, R5 ;  /* 0x0000000502057221 */ /* 0x001fca0000000000 */
[----:B------:R-:W0:Y:S02]  /*16c0*/  SHFL.DOWN PT, R4, R5, 0x1, 0x1f ;  /* 0x08201f0005047f89 */ /* 0x000e2400000e0000 */
[----:B0-----:R-:W-:-:S05]  /*16d0*/  FADD R7, R5, R4 ;  /* 0x0000000405077221 */ /* 0x001fca0000000000 */
[----:B------:R0:W-:Y:S01]  /*16e0*/  @!P0 STS [R6], R7 ;  /* 0x0000000706008388 */ /* 0x0001e20000000800 */
[----:B------:R-:W-:Y:S01]  /*16f0*/  BAR.SYNC.DEFER_BLOCKING 0x0 ;  /* 0x0000000000007b1d */ /* 0x000fe20000010000 */
[----:B------:R-:W-:-:S13]  /*1700*/  ISETP.GT.U32.AND P0, PT, R12, 0x1f, PT ;  /* 0x0000001f0c00780c */ /* 0x000fda0003f04070 */
[----:B0-----:R-:W-:Y:S05]  /*1710*/  @P0 BRA `(.L_x_46) ;  /* 0x0000000000580947 */ /* 0x001fea0003800000 */
[----:B----4-:R-:W-:Y:S01]  /*1720*/  VIADD R11, R11, 0x1f ;  /* 0x0000001f0b0b7836 */ /* 0x010fe20000000000 */
[----:B------:R-:W-:-:S04]  /*1730*/  UMOV UR4, 0xffffffff ;  /* 0xffffffff00047882 */ /* 0x000fc80000000000 */
[----:B------:R-:W-:-:S04]  /*1740*/  SHF.R.U32.HI R11, RZ, 0x5, R11 ;  /* 0x00000005ff0b7819 */ /* 0x000fc8000001160b */
[----:B------:R-:W-:-:S13]  /*1750*/  ISETP.GE.U32.AND P0, PT, R12, R11, PT ;  /* 0x0000000b0c00720c */ /* 0x000fda0003f06070 */
[----:B------:R-:W0:Y:S01]  /*1760*/  @!P0 S2R R3, SR_CgaCtaId ;  /* 0x0000000000038919 */ /* 0x000e220000008800 */
[----:B------:R-:W-:-:S05]  /*1770*/  @!P0 MOV R0, 0x400 ;  /* 0x0000040000008802 */ /* 0x000fca0000000f00 */
[----:B------:R-:W-:-:S05]  /*1780*/  @!P0 VIADD R0, R0, 0x84 ;  /* 0x0000008400008836 */ /* 0x000fca0000000000 */
[----:B0-----:R-:W-:Y:S01]  /*1790*/  @!P0 LEA R3, R3, R0, 0x18 ;  /* 0x0000000003038211 */ /* 0x001fe200078ec0ff */
[----:B------:R-:W-:-:S04]  /*17a0*/  HFMA2 R0, -RZ, RZ, 0, 0 ;  /* 0x00000000ff007431 */ /* 0x000fc800000001ff */
[----:B------:R-:W-:-:S05]  /*17b0*/  @!P0 IMAD R12, R12, 0x4, R3 ;  /* 0x000000040c0c8824 */ /* 0x000fca00078e0203 */
[----:B------:R0:W1:Y:S01]  /*17c0*/  @!P0 LDS R0, [R12] ;  /* 0x000000000c008984 */ /* 0x0000620000000800 */
[----:B------:R-:W-:Y:S05]  /*17d0*/  BRA.DIV UR4, `(.L_x_47) ;  /* 0x0000000604947947 */ /* 0x000fea000b800000 */
[----:B-1----:R-:W1:Y:S02]  /*17e0*/  SHFL.DOWN PT, R3, R0, 0x10, 0x1f ;  /* 0x0a001f0000037f89 */ /* 0x002e6400000e0000 */
[----:B-1----:R-:W-:-:S05]  /*17f0*/  FADD R3, R3, R0 ;  /* 0x0000000003037221 */ /* 0x002fca0000000000 */
[----:B------:R-:W1:Y:S02]  /*1800*/  SHFL.DOWN PT, R2, R3, 0x8, 0x1f ;  /* 0x09001f0003027f89 */ /* 0x000e6400000e0000 */
[----:B-1----:R-:W-:-:S05]  /*1810*/  FADD R2, R3, R2 ;  /* 0x0000000203027221 */ /* 0x002fca0000000000 */
[----:B------:R-:W1:Y:S02]  /*1820*/  SHFL.DOWN PT, R5, R2, 0x4, 0x1f ;  /* 0x08801f0002057f89 */ /* 0x000e6400000e0000 */
[----:B-1----:R-:W-:-:S05]  /*1830*/  FADD R5, R2, R5 ;  /* 0x0000000502057221 */ /* 0x002fca0000000000 */
[----:B------:R-:W1:Y:S02]  /*1840*/  SHFL.DOWN PT, R4, R5, 0x2, 0x1f ;  /* 0x08401f0005047f89 */ /* 0x000e6400000e0000 */
[----:B-1----:R-:W-:-:S05]  /*1850*/  FADD R4, R5, R4 ;  /* 0x0000000405047221 */ /* 0x002fca0000000000 */
[----:B------:R1:W2:Y:S02]  /*1860*/  SHFL.DOWN PT, R7, R4, 0x1, 0x1f ;  /* 0x08201f0004077f89 */ /* 0x0002a400000e0000 */
.L_x_61:
[----:B--2---:R-:W-:-:S07]  /*1870*/  FADD R7, R4, R7 ;  /* 0x0000000704077221 */ /* 0x004fce0000000000 */
.L_x_46:
[----:B------:R-:W-:Y:S05]  /*1880*/  BSYNC B0 ;  /* 0x0000000000007941 */ /* 0x000fea0003800000 */
.L_x_45:
[----:B------:R-:W-:Y:S05]  /*1890*/  @!P2 BRA `(.L_x_48) ;  /* 0x000000000048a947 */ /* 0x000fea0003800000 */
[----:B------:R-:W2:Y:S01]  /*18a0*/  S2UR UR6, SR_CgaCtaId ;  /* 0x00000000000679c3 */ /* 0x000ea20000008800 */
[----:B------:R-:W-:Y:S01]  /*18b0*/  UMOV UR4, 0x400 ;  /* 0x0000040000047882 */ /* 0x000fe20000000000 */
[----:B------:R-:W3:Y:S01]  /*18c0*/  LDCU.64 UR12, c[0x0][0x398] ;  /* 0x00007300ff0c77ac */ /* 0x000ee20008000a00 */
[----:B------:R-:W5:Y:S01]  /*18d0*/  LDCU.64 UR14, c[0x0][0x3a0] ;  /* 0x00007400ff0e77ac */ /* 0x000f620008000a00 */
[----:B--2---:R-:W-:Y:S02]  /*18e0*/  ULEA UR4, UR6, UR4, 0x18 ;  /* 0x0000000406047291 */ /* 0x004fe4000f8ec0ff */
[----:B------:R-:W-:-:S07]  /*18f0*/  USHF.R.U32.HI UR6, URZ, 0x1e, UR5 ;  /* 0x0000001eff067899 */ /* 0x000fce0008011605 */
[----:B------:R-:W2:Y:S01]  /*1900*/  LDS R9, [UR4+0x80] ;  /* 0x00008004ff097984 */ /* 0x000ea20008000800 */
[----:B------:R-:W-:-:S04]  /*1910*/  USHF.L.U32 UR4, UR5, 0x2, URZ ;  /* 0x0000000205047899 */ /* 0x000fc800080006ff */
[----:B---3--:R-:W-:Y:S02]  /*1920*/  UIADD3 UR7, UP0, UPT, UR4, UR12, URZ ;  /* 0x0000000c04077290 */ /* 0x008fe4000ff1e0ff */
[----:B-----5:R-:W-:Y:S02]  /*1930*/  UIADD3 UR4, UP1, UPT, UR4, UR14, URZ ;  /* 0x0000000e04047290 */ /* 0x020fe4000ff3e0ff */
[----:B------:R-:W-:Y:S02]  /*1940*/  UIADD3.X UR8, UPT, UPT, UR6, UR13, URZ, UP0, !UPT ;  /* 0x0000000d06087290 */ /* 0x000fe400087fe4ff */
[----:B------:R-:W-:Y:S01]  /*1950*/  UIADD3.X UR6, UPT, UPT, UR6, UR15, URZ, UP1, !UPT ;  /* 0x0000000f06067290 */ /* 0x000fe20008ffe4ff */
[----:B------:R-:W-:Y:S02]  /*1960*/  IMAD.U32 R2, RZ, RZ, UR7 ;  /* 0x00000007ff027e24 */ /* 0x000fe4000f8e00ff */
[----:B-1----:R-:W-:Y:S02]  /*1970*/  IMAD.U32 R4, RZ, RZ, UR4 ;  /* 0x00000004ff047e24 */ /* 0x002fe4000f8e00ff */
[----:B------:R-:W-:Y:S01]  /*1980*/  IMAD.U32 R3, RZ, RZ, UR8 ;  /* 0x00000008ff037e24 */ /* 0x000fe2000f8e00ff */
[----:B------:R-:W-:-:S04]  /*1990*/  MOV R5, UR6 ;  /* 0x0000000600057c02 */ /* 0x000fc80008000f00 */
[----:B--2---:R2:W-:Y:S04]  /*19a0*/  STG.E desc[UR16][R2.64], R9 ;  /* 0x0000000902007986 */ /* 0x0045e8000c101910 */
[----:B------:R2:W-:Y:S02]  /*19b0*/  STG.E desc[UR16][R4.64], R7 ;  /* 0x0000000704007986 */ /* 0x0005e4000c101910 */
.L_x_48:
[----:B------:R-:W-:Y:S05]  /*19c0*/  WARPSYNC.ALL ;  /* 0x0000000000007948 */ /* 0x000fea0003800000 */
[----:B------:R-:W-:Y:S06]  /*19d0*/  BAR.SYNC.DEFER_BLOCKING 0x0 ;  /* 0x0000000000007b1d */ /* 0x000fec0000010000 */
[----:B------:R-:W-:Y:S05]  /*19e0*/  @!P2 EXIT ;  /* 0x000000000000a94d */ /* 0x000fea0003800000 */
[----:B------:R-:W3:Y:S01]  /*19f0*/  LDCU.64 UR6, c[0x0][0x388] ;  /* 0x00007100ff0677ac */ /* 0x000ee20008000a00 */
[----:B------:R-:W-:Y:S02]  /*1a00*/  USHF.L.U32 UR8, UR5, 0x2, URZ ;  /* 0x0000000205087899 */ /* 0x000fe400080006ff */
[----:B------:R-:W-:Y:S02]  /*1a10*/  USHF.R.U32.HI UR11, URZ, 0x1e, UR5 ;  /* 0x0000001eff0b7899 */ /* 0x000fe40008011605 */
[----:B---3--:R-:W-:-:S04]  /*1a20*/  UIADD3 UR4, UP0, UPT, UR8, UR6, URZ ;  /* 0x0000000608047290 */ /* 0x008fc8000ff1e0ff */
[----:B------:R-:W-:Y:S02]  /*1a30*/  UIADD3.X UR5, UPT, UPT, UR11, UR7, URZ, UP0, !UPT ;  /* 0x000000070b057290 */ /* 0x000fe400087fe4ff */
[----:B-12---:R-:W-:-:S04]  /*1a40*/  IMAD.U32 R4, RZ, RZ, UR4 ;  /* 0x00000004ff047e24 */ /* 0x006fc8000f8e00ff */
[----:B------:R-:W-:-:S05]  /*1a50*/  IMAD.U32 R5, RZ, RZ, UR5 ;  /* 0x00000005ff057e24 */ /* 0x000fca000f8e00ff */
[----:B------:R-:W2:Y:S01]  /*1a60*/  LDG.E.CONSTANT R2, desc[UR16][R4.64] ;  /* 0x0000001004027981 */ /* 0x000ea2000c1e9900 */
[----:B------:R-:W1:Y:S01]  /*1a70*/  LDCU.128 UR4, c[0x0][0x3b0] ;  /* 0x00007600ff0477ac */ /* 0x000e620008000c00 */
[----:B--2---:R-:W1:Y:S02]  /*1a80*/  F2I.S64.TRUNC R2, R2 ;  /* 0x0000000200027311 */ /* 0x004e64000020d900 */
[----:B-1----:R-:W-:-:S04]  /*1a90*/  IADD3 R0, P0, PT, R2, -UR6, RZ ;  /* 0x8000000602007c10 */ /* 0x002fc8000ff1e0ff */
[----:B------:R-:W-:Y:S02]  /*1aa0*/  IADD3.X R3, PT, PT, R3, ~UR7, RZ, P0, !PT ;  /* 0x8000000703037c10 */ /* 0x000fe400087fe4ff */
[----:B------:R-:W-:-:S04]  /*1ab0*/  ISETP.GE.U32.AND P0, PT, R0, UR4, PT ;  /* 0x0000000400007c0c */ /* 0x000fc8000bf06070 */
[----:B------:R-:W-:-:S04]  /*1ac0*/  ISETP.GE.AND.EX P0, PT, R3, UR5, PT, P0 ;  /* 0x0000000503007c0c */ /* 0x000fc8000bf06300 */
[----:B------:R-:W-:-:S13]  /*1ad0*/  ISETP.LT.OR P0, PT, R3, RZ, P0 ;  /* 0x000000ff0300720c */ /* 0x000fda0000701670 */
[----:B------:R-:W-:Y:S05]  /*1ae0*/  @P0 BRA `(.L_x_49) ;  /* 0x0000000000280947 */ /* 0x000fea0003800000 */
[C---:B------:R-:W-:Y:S01]  /*1af0*/  LEA R2, P0, R0.reuse, UR9, 0x2 ;  /* 0x0000000900027c11 */ /* 0x040fe2000f8010ff */
[----:B------:R-:W1:Y:S03]  /*1b00*/  LDCU.64 UR4, c[0x0][0x3a8] ;  /* 0x00007500ff0477ac */ /* 0x000e660008000a00 */
[----:B------:R-:W-:-:S06]  /*1b10*/  LEA.HI.X R3, R0, UR10, R3, 0x2, P0 ;  /* 0x0000000a00037c11 */ /* 0x000fcc00080f1403 */
[----:B------:R-:W2:Y:S01]  /*1b20*/  LDG.E.CONSTANT R3, desc[UR16][R2.64] ;  /* 0x0000001002037981 */ /* 0x000ea2000c1e9900 */
[----:B-1----:R-:W-:-:S04]  /*1b30*/  UIADD3 UR4, UP0, UPT, UR8, UR4, URZ ;  /* 0x0000000408047290 */ /* 0x002fc8000ff1e0ff */
[----:B------:R-:W-:Y:S02]  /*1b40*/  UIADD3.X UR5, UPT, UPT, UR11, UR5, URZ, UP0, !UPT ;  /* 0x000000050b057290 */ /* 0x000fe400087fe4ff */
[----:B------:R-:W-:-:S04]  /*1b50*/  IMAD.U32 R4, RZ, RZ, UR4 ;  /* 0x00000004ff047e24 */ /* 0x000fc8000f8e00ff */
[----:B------:R-:W-:-:S05]  /*1b60*/  IMAD.U32 R5, RZ, RZ, UR5 ;  /* 0x00000005ff057e24 */ /* 0x000fca000f8e00ff */
[----:B--2---:R-:W-:Y:S01]  /*1b70*/  STG.E desc[UR16][R4.64], R3 ;  /* 0x0000000304007986 */ /* 0x004fe2000c101910 */
[----:B------:R-:W-:Y:S05]  /*1b80*/  EXIT ;  /* 0x000000000000794d */ /* 0x000fea0003800000 */
.L_x_49:
[----:B------:R-:W1:Y:S02]  /*1b90*/  LDCU.64 UR4, c[0x0][0x3a8] ;  /* 0x00007500ff0477ac */ /* 0x000e640008000a00 */
[----:B-1----:R-:W-:-:S04]  /*1ba0*/  UIADD3 UR4, UP0, UPT, UR8, UR4, URZ ;  /* 0x0000000408047290 */ /* 0x002fc8000ff1e0ff */
[----:B------:R-:W-:Y:S02]  /*1bb0*/  UIADD3.X UR5, UPT, UPT, UR11, UR5, URZ, UP0, !UPT ;  /* 0x000000050b057290 */ /* 0x000fe400087fe4ff */
[----:B------:R-:W-:-:S04]  /*1bc0*/  MOV R2, UR4 ;  /* 0x0000000400027c02 */ /* 0x000fc80008000f00 */
[----:B------:R-:W-:-:S05]  /*1bd0*/  IMAD.U32 R3, RZ, RZ, UR5 ;  /* 0x00000005ff037e24 */ /* 0x000fca000f8e00ff */
[----:B------:R-:W-:Y:S01]  /*1be0*/  STG.E desc[UR16][R2.64], RZ ;  /* 0x000000ff02007986 */ /* 0x000fe2000c101910 */
[----:B------:R-:W-:Y:S05]  /*1bf0*/  EXIT ;  /* 0x000000000000794d */ /* 0x000fea0003800000 */
.L_x_35:
[----:B------:R-:W-:Y:S02]  /*1c00*/  IMAD.MOV.U32 R9, RZ, RZ, 0x10 ;  /* 0x00000010ff097424 */ /* 0x000fe400078e00ff */
[----:B------:R-:W-:Y:S02]  /*1c10*/  IMAD.MOV.U32 R13, RZ, RZ, 0x1f ;  /* 0x0000001fff0d7424 */ /* 0x000fe400078e00ff */
[----:B------:R-:W-:-:S07]  /*1c20*/  IMAD.MOV.U32 R6, RZ, RZ, -0x1 ;  /* 0xffffffffff067424 */ /* 0x000fce00078e00ff */
[----:B01----:R-:W-:Y:S05]  /*1c30*/  WARPSYNC.COLLECTIVE R6, `(.L_x_50) ;  /* 0x0000000006087348 */ /* 0x003fea0003c00000 */
[----:B-1----:R1:W2:Y:S02]  /*1c40*/  SHFL.DOWN P0, R7, R0, R9, R13 ;  /* 0x0800000900077389 */ /* 0x0022a4000000000d */
[----:B012---:R-:W-:Y:S05]  /*1c50*/  ENDCOLLECTIVE ;  /* 0x000000000000791b */ /* 0x007fea0003800000 */
.L_x_50:
[----:B------:R-:W-:Y:S01]  /*1c60*/  IMAD.MOV.U32 R9, RZ, RZ, 0x8 ;  /* 0x00000008ff097424 */ /* 0x000fe200078e00ff */
[----:B------:R-:W-:-:S04]  /*1c70*/  MOV R3, R7 ;  /* 0x0000000700037202 */ /* 0x000fc80000000f00 */
[----:B------:R-:W-:-:S05]  /*1c80*/  FMNMX R3, R3, R0, !PT ;  /* 0x0000000003037209 */ /* 0x000fca0007800000 */
[----:B------:R-:W-:-:S07]  /*1c90*/  IMAD.MOV.U32 R0, RZ, RZ, R3 ;  /* 0x000000ffff007224 */ /* 0x000fce00078e0003 */
[----:B------:R-:W-:Y:S05]  /*1ca0*/  WARPSYNC.COLLECTIVE R6, `(.L_x_51) ;  /* 0x0000000006087348 */ /* 0x000fea0003c00000 */
[----:B------:R0:W1:Y:S02]  /*1cb0*/  SHFL.DOWN P0, R7, R0, R9, R13 ;  /* 0x0800000900077389 */ /* 0x000064000000000d */
[----:B01----:R-:W-:Y:S05]  /*1cc0*/  ENDCOLLECTIVE ;  /* 0x000000000000791b */ /* 0x003fea0003800000 */
.L_x_51:
[----:B------:R-:W-:Y:S02]  /*1cd0*/  IMAD.MOV.U32 R9, RZ, RZ, 0x4 ;  /* 0x00000004ff097424 */ /* 0x000fe400078e00ff */
[----:B------:R-:W-:-:S05]  /*1ce0*/  IMAD.MOV.U32 R2, RZ, RZ, R7 ;  /* 0x000000ffff027224 */ /* 0x000fca00078e0007 */
[----:B------:R-:W-:-:S04]  /*1cf0*/  FMNMX R2, R3, R2, !PT ;  /* 0x0000000203027209 */ /* 0x000fc80007800000 */
[----:B------:R-:W-:-:S07]  /*1d00*/  MOV R0, R2 ;  /* 0x0000000200007202 */ /* 0x000fce0000000f00 */
[----:B------:R-:W-:Y:S05]  /*1d10*/  WARPSYNC.COLLECTIVE R6, `(.L_x_52) ;  /* 0x0000000006087348 */ /* 0x000fea0003c00000 */
[----:B------:R0:W1:Y:S02]  /*1d20*/  SHFL.DOWN P0, R7, R0, R9, R13 ;  /* 0x0800000900077389 */ /* 0x000064000000000d */
[----:B01----:R-:W-:Y:S05]  /*1d30*/  ENDCOLLECTIVE ;  /* 0x000000000000791b */ /* 0x003fea0003800000 */
.L_x_52:
[----:B------:R-:W-:Y:S02]  /*1d40*/  HFMA2 R9, -RZ, RZ, 0, 1.1920928955078125e-07 ;  /* 0x00000002ff097431 */ /* 0x000fe400000001ff */
[----:B------:R-:W-:-:S05]  /*1d50*/  IMAD.MOV.U32 R5, RZ, RZ, R7 ;  /* 0x000000ffff057224 */ /* 0x000fca00078e0007 */
[----:B------:R-:W-:-:S05]  /*1d60*/  FMNMX R5, R2, R5, !PT ;  /* 0x0000000502057209 */ /* 0x000fca0007800000 */
[----:B------:R-:W-:-:S07]  /*1d70*/  IMAD.MOV.U32 R0, RZ, RZ, R5 ;  /* 0x000000ffff007224 */ /* 0x000fce00078e0005 */
[----:B------:R-:W-:Y:S05]  /*1d80*/  WARPSYNC.COLLECTIVE R6, `(.L_x_53) ;  /* 0x0000000006087348 */ /* 0x000fea0003c00000 */
[----:B------:R0:W1:Y:S02]  /*1d90*/  SHFL.DOWN P0, R7, R0, R9, R13 ;  /* 0x0800000900077389 */ /* 0x000064000000000d */
[----:B01----:R-:W-:Y:S05]  /*1da0*/  ENDCOLLECTIVE ;  /* 0x000000000000791b */ /* 0x003fea0003800000 */
.L_x_53:
[----:B------:R-:W-:Y:S02]  /*1db0*/  IMAD.MOV.U32 R9, RZ, RZ, 0x1 ;  /* 0x00000001ff097424 */ /* 0x000fe400078e00ff */
[----:B------:R-:W-:-:S05]  /*1dc0*/  IMAD.MOV.U32 R4, RZ, RZ, R7 ;  /* 0x000000ffff047224 */ /* 0x000fca00078e0007 */
[----:B------:R-:W-:-:S05]  /*1dd0*/  FMNMX R4, R5, R4, !PT ;  /* 0x0000000405047209 */ /* 0x000fca0007800000 */
[----:B------:R-:W-:-:S07]  /*1de0*/  IMAD.MOV.U32 R0, RZ, RZ, R4 ;  /* 0x000000ffff007224 */ /* 0x000fce00078e0004 */
[----:B------:R-:W-:Y:S05]  /*1df0*/  WARPSYNC.COLLECTIVE R6, `(.L_x_54) ;  /* 0x0000000006087348 */ /* 0x000fea0003c00000 */
[----:B------:R0:W1:Y:S02]  /*1e00*/  SHFL.DOWN P0, R7, R0, R9, R13 ;  /* 0x0800000900077389 */ /* 0x000064000000000d */
[----:B01----:R-:W-:Y:S05]  /*1e10*/  ENDCOLLECTIVE ;  /* 0x000000000000791b */ /* 0x003fea0003800000 */
.L_x_54:
[----:B------:R-:W-:Y:S05]  /*1e20*/  BRA `(.L_x_55) ;  /* 0xffffffe800f47947 */ /* 0x000fea000383ffff */
.L_x_47:
[----:B------:R-:W-:Y:S01]  /*1e30*/  MOV R9, 0x10 ;  /* 0x0000001000097802 */ /* 0x000fe20000000f00 */
[----:B------:R-:W-:Y:S02]  /*1e40*/  IMAD.MOV.U32 R13, RZ, RZ, 0x1f ;  /* 0x0000001fff0d7424 */ /* 0x000fe400078e00ff */
[----:B------:R-:W-:-:S07]  /*1e50*/  IMAD.MOV.U32 R6, RZ, RZ, -0x1 ;  /* 0xffffffffff067424 */ /* 0x000fce00078e00ff */
[----:B01----:R-:W-:Y:S05]  /*1e60*/  WARPSYNC.COLLECTIVE R6, `(.L_x_56) ;  /* 0x0000000006087348 */ /* 0x003fea0003c00000 */
[----:B-1----:R1:W2:Y:S02]  /*1e70*/  SHFL.DOWN P0, R7, R0, R9, R13 ;  /* 0x0800000900077389 */ /* 0x0022a4000000000d */
[----:B012---:R-:W-:Y:S05]  /*1e80*/  ENDCOLLECTIVE ;  /* 0x000000000000791b */ /* 0x007fea0003800000 */
.L_x_56:
[----:B------:R-:W-:Y:S02]  /*1e90*/  IMAD.MOV.U32 R9, RZ, RZ, 0x8 ;  /* 0x00000008ff097424 */ /* 0x000fe400078e00ff */
[----:B------:R-:W-:-:S04]  /*1ea0*/  IMAD.MOV.U32 R3, RZ, RZ, R7 ;  /* 0x000000ffff037224 */ /* 0x000fc800078e0007 */
[----:B------:R-:W-:-:S05]  /*1eb0*/  FADD R3, R3, R0 ;  /* 0x0000000003037221 */ /* 0x000fca0000000000 */
[----:B------:R-:W-:-:S07]  /*1ec0*/  MOV R0, R3 ;  /* 0x0000000300007202 */ /* 0x000fce0000000f00 */
[----:B------:R-:W-:Y:S05]  /*1ed0*/  WARPSYNC.COLLECTIVE R6, `(.L_x_57) ;  /* 0x0000000006087348 */ /* 0x000fea0003c00000 */
[----:B------:R0:W1:Y:S02]  /*1ee0*/  SHFL.DOWN P0, R7, R0, R9, R13 ;  /* 0x0800000900077389 */ /* 0x000064000000000d */
[----:B01----:R-:W-:Y:S05]  /*1ef0*/  ENDCOLLECTIVE ;  /* 0x000000000000791b */ /* 0x003fea0003800000 */
.L_x_57:
[----:B------:R-:W-:Y:S01]  /*1f00*/  MOV R9, 0x4 ;  /* 0x0000000400097802 */ /* 0x000fe20000000f00 */
[----:B------:R-:W-:-:S04]  /*1f10*/  IMAD.MOV.U32 R2, RZ, RZ, R7 ;  /* 0x000000ffff027224 */ /* 0x000fc800078e0007 */
[----:B------:R-:W-:-:S04]  /*1f20*/  FADD R2, R3, R2 ;  /* 0x0000000203027221 */ /* 0x000fc80000000000 */
[----:B------:R-:W-:-:S07]  /*1f30*/  IMAD.MOV.U32 R0, RZ, RZ, R2 ;  /* 0x000000ffff007224 */ /* 0x000fce00078e0002 */
[----:B------:R-:W-:Y:S05]  /*1f40*/  WARPSYNC.COLLECTIVE R6, `(.L_x_58) ;  /* 0x0000000006087348 */ /* 0x000fea0003c00000 */
[----:B------:R0:W1:Y:S02]  /*1f50*/  SHFL.DOWN P0, R7, R0, R9, R13 ;  /* 0x0800000900077389 */ /* 0x000064000000000d */
[----:B01----:R-:W-:Y:S05]  /*1f60*/  ENDCOLLECTIVE ;  /* 0x000000000000791b */ /* 0x003fea0003800000 */
.L_x_58:
[----:B------:R-:W-:Y:S02]  /*1f70*/  IMAD.MOV.U32 R9, RZ, RZ, 0x2 ;  /* 0x00000002ff097424 */ /* 0x000fe400078e00ff */
[----:B------:R-:W-:-:S04]  /*1f80*/  IMAD.MOV.U32 R5, RZ, RZ, R7 ;  /* 0x000000ffff057224 */ /* 0x000fc800078e0007 */
[----:B------:R-:W-:-:S04]  /*1f90*/  FADD R5, R2, R5 ;  /* 0x0000000502057221 */ /* 0x000fc80000000000 */
[----:B------:R-:W-:-:S07]  /*1fa0*/  IMAD.MOV.U32 R0, RZ, RZ, R5 ;  /* 0x000000ffff007224 */ /* 0x000fce00078e0005 */
[----:B------:R-:W-:Y:S05]  /*1fb0*/  WARPSYNC.COLLECTIVE R6, `(.L_x_59) ;  /* 0x0000000006087348 */ /* 0x000fea0003c00000 */
[----:B------:R0:W1:Y:S02]  /*1fc0*/  SHFL.DOWN P0, R7, R0, R9, R13 ;  /* 0x0800000900077389 */ /* 0x000064000000000d */
[----:B01----:R-:W-:Y:S05]  /*1fd0*/  ENDCOLLECTIVE ;  /* 0x000000000000791b */ /* 0x003fea0003800000 */
.L_x_59:
[----:B------:R-:W-:Y:S01]  /*1fe0*/  IMAD.MOV.U32 R9, RZ, RZ, 0x1 ;  /* 0x00000001ff097424 */ /* 0x000fe200078e00ff */
[----:B------:R-:W-:-:S05]  /*1ff0*/  MOV R4, R7 ;  /* 0x0000000700047202 */ /* 0x000fca0000000f00 */
[----:B------:R-:W-:-:S04]  /*2000*/  FADD R4, R5, R4 ;  /* 0x0000000405047221 */ /* 0x000fc80000000000 */
[----:B------:R-:W-:-:S07]  /*2010*/  IMAD.MOV.U32 R0, RZ, RZ, R4 ;  /* 0x000000ffff007224 */ /* 0x000fce00078e0004 */
[----:B------:R-:W-:Y:S05]  /*2020*/  WARPSYNC.COLLECTIVE R6, `(.L_x_60) ;  /* 0x0000000006087348 */ /* 0x000fea0003c00000 */
[----:B------:R0:W1:Y:S02]  /*2030*/  SHFL.DOWN P0, R7, R0, R9, R13 ;  /* 0x0800000900077389 */ /* 0x000064000000000d */
[----:B01----:R-:W-:Y:S05]  /*2040*/  ENDCOLLECTIVE ;  /* 0x000000000000791b */ /* 0x003fea0003800000 */
.L_x_60:
[----:B------:R-:W-:Y:S05]  /*2050*/  BRA `(.L_x_61) ;  /* 0xfffffff800047947 */ /* 0x000fea000383ffff */
        .weak           $__internal_4_$__cuda_sm20_div_u64
        .type           $__internal_4_$__cuda_sm20_div_u64,@function
        .size           $__internal_4_$__cuda_sm20_div_u64,(.L_x_67 - $__internal_4_$__cuda_sm20_div_u64)
$__internal_4_$__cuda_sm20_div_u64:
[----:B------:R-:W-:Y:S01]  /*2060*/  IMAD.U32 R15, RZ, RZ, UR4 ;  /* 0x00000004ff0f7e24 */ /* 0x000fe2000f8e00ff */
[----:B------:R-:W-:-:S04]  /*2070*/  MOV R14, R11 ;  /* 0x0000000b000e7202 */ /* 0x000fc80000000f00 */
[----:B------:R-:W0:Y:S08]  /*2080*/  I2F.U64.RP R13, R14 ;  /* 0x0000000e000d7312 */ /* 0x000e300000309000 */
[----:B0-----:R-:W0:Y:S02]  /*2090*/  MUFU.RCP R13, R13 ;  /* 0x0000000d000d7308 */ /* 0x001e240000001000 */
[----:B0-----:R-:W-:-:S06]  /*20a0*/  VIADD R2, R13, 0x1ffffffe ;  /* 0x1ffffffe0d027836 */ /* 0x001fcc0000000000 */
[----:B------:R-:W0:Y:S02]  /*20b0*/  F2I.U64.TRUNC R2, R2 ;  /* 0x0000000200027311 */ /* 0x000e24000020d800 */
[----:B0-----:R-:W-:-:S04]  /*20c0*/  IMAD.WIDE.U32 R8, R2, R11, RZ ;  /* 0x0000000b02087225 */ /* 0x001fc800078e00ff */
[----:B------:R-:W-:Y:S01]  /*20d0*/  IMAD R9, R2, UR4, R9 ;  /* 0x0000000402097c24 */ /* 0x000fe2000f8e0209 */
        /* <DEDUP_REMOVED lines=8> */
[----:B------:R-:W-:-:S05]  /*2160*/  IMAD.HI.U32 R8, P1, R3, R17, R8 ;  /* 0x0000001103087227 */ /* 0x000fca0007820008 */
[----:B------:R-:W-:Y:S02]  /*2170*/  IADD3 R9, P3, PT, R13, R8, RZ ;  /* 0x000000080d097210 */ /* 0x000fe40007f7e0ff */
[----:B------:R-:W-:-:S03]  /*2180*/  IADD3.X R8, PT, PT, R19, R3, RZ, P0, !PT ;  /* 0x0000000313087210 */ /* 0x000fc600007fe4ff */
[----:B------:R-:W-:Y:S01]  /*2190*/  IMAD.WIDE.U32 R2, R9, R11, RZ ;  /* 0x0000000b09027225 */ /* 0x000fe200078e00ff */
[----:B------:R-:W-:-:S03]  /*21a0*/  IADD3.X R13, PT, PT, RZ, RZ, R8, P3, P1 ;  /* 0x000000ffff0d7210 */ /* 0x000fc60001fe2408 */
[----:B------:R-:W-:Y:S01]  /*21b0*/  IMAD R8, R9, UR4, R3 ;  /* 0x0000000409087c24 */ /* 0x000fe2000f8e0203 */
[----:B------:R-:W-:-:S03]  /*21c0*/  IADD3 R3, P0, PT, RZ, -R2, RZ ;  /* 0x80000002ff037210 */ /* 0x000fc60007f1e0ff */
[----:B------:R-:W-:Y:S02]  /*21d0*/  IMAD R2, R13, R11, R8 ;  /* 0x0000000b0d027224 */ /* 0x000fe400078e0208 */
[----:B------:R-:W-:-:S04]  /*21e0*/  IMAD.HI.U32 R8, R9, R3, RZ ;  /* 0x0000000309087227 */ /* 0x000fc800078e00ff */
[----:B------:R-:W-:-:S04]  /*21f0*/  IMAD.X R2, RZ, RZ, ~R2, P0 ;  /* 0x000000ffff027224 */ /* 0x000fc800000e0e02 */
        /* <DEDUP_REMOVED lines=8> */
[----:B------:R-:W-:Y:S02]  /*2280*/  IMAD.MOV.U32 R3, RZ, RZ, RZ ;  /* 0x000000ffff037224 */ /* 0x000fe400078e00ff */
[----:B------:R-:W-:-:S04]  /*2290*/  IMAD.WIDE.U32 R2, R9, R7, R2 ;  /* 0x0000000709027225 */ /* 0x000fc800078e0002 */
[C---:B------:R-:W-:Y:S02]  /*22a0*/  IMAD R9, R13.reuse, R7, RZ ;  /* 0x000000070d097224 */ /* 0x040fe400078e02ff */
[----:B------:R-:W-:-:S04]  /*22b0*/  IMAD.HI.U32 R2, P0, R13, R6, R2 ;  /* 0x000000060d027227 */ /* 0x000fc80007800002 */
[----:B------:R-:W-:Y:S01]  /*22c0*/  IMAD.HI.U32 R8, R13, R7, RZ ;  /* 0x000000070d087227 */ /* 0x000fe200078e00ff */
[----:B------:R-:W-:-:S04]  /*22d0*/  IADD3 R9, P1, PT, R9, R2, RZ ;  /* 0x0000000209097210 */ /* 0x000fc80007f3e0ff */
[----:B------:R-:W-:Y:S01]  /*22e0*/  IADD3.X R8, PT, PT, R8, RZ, RZ, P0, !PT ;  /* 0x000000ff08087210 */ /* 0x000fe200007fe4ff */
[----:B------:R-:W-:-:S04]  /*22f0*/  IMAD.WIDE.U32 R2, R9, R11, RZ ;  /* 0x0000000b09027225 */ /* 0x000fc800078e00ff */
[----:B------:R-:W-:Y:S01]  /*2300*/  IMAD.X R8, RZ, RZ, R8, P1 ;  /* 0x000000ffff087224 */ /* 0x000fe200008e0608 */
[----:B------:R-:W-:Y:S01]  /*2310*/  IADD3 R14, P1, PT, -R2, R6, RZ ;  /* 0x00000006020e7210 */ /* 0x000fe20007f3e1ff */
[----:B------:R-:W-:-:S03]  /*2320*/  IMAD R3, R9, UR4, R3 ;  /* 0x0000000409037c24 */ /* 0x000fc6000f8e0203 */
[-C--:B------:R-:W-:Y:S01]  /*2330*/  ISETP.GE.U32.AND P0, PT, R14, R11.reuse, PT ;  /* 0x0000000b0e00720c */ /* 0x080fe20003f06070 */
[----:B------:R-:W-:Y:S01]  /*2340*/  IMAD R2, R8, R11, R3 ;  /* 0x0000000b08027224 */ /* 0x000fe200078e0203 */
[----:B------:R-:W-:-:S03]  /*2350*/  IADD3 R6, P3, PT, -R11, R14, RZ ;  /* 0x0000000e0b067210 */ /* 0x000fc60007f7e1ff */
[----:B------:R-:W-:Y:S01]  /*2360*/  IMAD.X R16, R7, 0x1, ~R2, P1 ;  /* 0x0000000107107824 */ /* 0x000fe200008e0e02 */
[----:B------:R-:W-:-:S04]  /*2370*/  IADD3 R2, P1, PT, R9, 0x1, RZ ;  /* 0x0000000109027810 */ /* 0x000fc80007f3e0ff */
[C---:B------:R-:W-:Y:S01]  /*2380*/  ISETP.GE.U32.AND.EX P0, PT, R16.reuse, UR4, PT, P0 ;  /* 0x0000000410007c0c */ /* 0x040fe2000bf06100 */
[----:B------:R-:W-:Y:S01]  /*2390*/  IMAD.X R3, RZ, RZ, R8, P1 ;  /* 0x000000ffff037224 */ /* 0x000fe200008e0608 */
[----:B------:R-:W-:Y:S02]  /*23a0*/  IADD3.X R7, PT, PT, R16, ~UR4, RZ, P3, !PT ;  /* 0x8000000410077c10 */ /* 0x000fe40009ffe4ff */
[----:B------:R-:W-:Y:S02]  /*23b0*/  SEL R6, R6, R14, P0 ;  /* 0x0000000e06067207 */ /* 0x000fe40000000000 */
[----:B------:R-:W-:Y:S02]  /*23c0*/  SEL R9, R2, R9, P0 ;  /* 0x0000000902097207 */ /* 0x000fe40000000000 */
[----:B------:R-:W-:Y:S02]  /*23d0*/  SEL R2, R7, R16, P0 ;  /* 0x0000001007027207 */ /* 0x000fe40000000000 */
[----:B------:R-:W-:Y:S01]  /*23e0*/  SEL R8, R3, R8, P0 ;  /* 0x0000000803087207 */ /* 0x000fe20000000000 */
[----:B------:R-:W-:Y:S01]  /*23f0*/  IMAD.MOV.U32 R3, RZ, RZ, 0x0 ;  /* 0x00000000ff037424 */ /* 0x000fe200078e00ff */
[----:B------:R-:W-:-:S02]  /*2400*/  ISETP.GE.U32.AND P0, PT, R6, R11, PT ;  /* 0x0000000b0600720c */ /* 0x000fc40003f06070 */
[----:B------:R-:W-:Y:S02]  /*2410*/  IADD3 R6, P3, PT, R9, 0x1, RZ ;  /* 0x0000000109067810 */ /* 0x000fe40007f7e0ff */
[----:B------:R-:W-:Y:S02]  /*2420*/  ISETP.NE.U32.AND P1, PT, R11, RZ, PT ;  /* 0x000000ff0b00720c */ /* 0x000fe40003f25070 */
[----:B------:R-:W-:Y:S01]  /*2430*/  ISETP.GE.U32.AND.EX P0, PT, R2, UR4, PT, P0 ;  /* 0x0000000402007c0c */ /* 0x000fe2000bf06100 */
[----:B------:R-:W-:Y:S01]  /*2440*/  IMAD.MOV.U32 R2, RZ, RZ, R4 ;  /* 0x000000ffff027224 */ /* 0x000fe200078e0004 */
[----:B------:R-:W-:Y:S02]  /*2450*/  IADD3.X R7, PT, PT, RZ, R8, RZ, P3, !PT ;  /* 0x00000008ff077210 */ /* 0x000fe40001ffe4ff */
[----:B------:R-:W-:Y:S02]  /*2460*/  ISETP.NE.AND.EX P1, PT, RZ, UR4, PT, P1 ;  /* 0x00000004ff007c0c */ /* 0x000fe4000bf25310 */
[----:B------:R-:W-:-:S02]  /*2470*/  SEL R6, R6, R9, P0 ;  /* 0x0000000906067207 */ /* 0x000fc40000000000 */
[----:B------:R-:W-:Y:S02]  /*2480*/  SEL R7, R7, R8, P0 ;  /* 0x0000000807077207 */ /* 0x000fe40000000000 */
[----:B------:R-:W-:Y:S02]  /*2490*/  SEL R6, R6, 0xffffffff, P1 ;  /* 0xffffffff06067807 */ /* 0x000fe40000800000 */
[----:B------:R-:W-:Y:S01]  /*24a0*/  SEL R7, R7, 0xffffffff, P1 ;  /* 0xffffffff07077807 */ /* 0x000fe20000800000 */
[----:B------:R-:W-:Y:S06]  /*24b0*/  RET.REL.NODEC R2 `(_ZN9OwnTensor4cuda38vocab_parallel_ce_fused_forward_kernelEPKfS2_PfS3_S3_S3_ll) ;  /* 0xffffffd802d07950 */ /* 0x000fec0003c3ffff */
.L_x_62:
        /* <DEDUP_REMOVED lines=12> */
.L_x_67:


//--------------------- .nv.shared.reserved.0     --------------------------
	.section	.nv.shared.reserved.0,"aw",@nobits
	.weak		__nv_reservedSMEM_offset_0_alias
	.size		__nv_reservedSMEM_offset_0_alias, 0, 64
	.other		__nv_reservedSMEM_offset_0_alias,@"STO_CUDA_RESERVED_SHARED STV_DEFAULT"
__nv_reservedSMEM_offset_0_alias:
	.zero		0
	.zero		64


//--------------------- .nv.shared._ZN9OwnTensor4cuda38vocab_parallel_ce_fused_forward_kernelEPKfS2_PfS3_S3_S3_ll --------------------------
	.section	.nv.shared._ZN9OwnTensor4cuda38vocab_parallel_ce_fused_forward_kernelEPKfS2_PfS3_S3_S3_ll,"aw",@nobits
	.sectionflags	@""
	.align	4
.nv.shared._ZN9OwnTensor4cuda38vocab_parallel_ce_fused_forward_kernelEPKfS2_PfS3_S3_S3_ll:
	.zero		1284


//--------------------- .nv.constant0._ZN9OwnTensor4cuda33vocab_parallel_ce_backward_kernelEPKfS2_S2_fPflll --------------------------
	.section	.nv.constant0._ZN9OwnTensor4cuda33vocab_parallel_ce_backward_kernelEPKfS2_S2_fPflll,"a",@progbits
	.sectionflags	@""
	.align	4
.nv.constant0._ZN9OwnTensor4cuda33vocab_parallel_ce_backward_kernelEPKfS2_S2_fPflll:
	.zero		960


//--------------------- .nv.constant0._ZN9OwnTensor4cuda22sparse_subtract_kernelEPfPKffllll --------------------------
	.section	.nv.constant0._ZN9OwnTensor4cuda22sparse_subtract_kernelEPfPKffllll,"a",@progbits
	.sectionflags	@""
	.align	4
.nv.constant0._ZN9OwnTensor4cuda22sparse_subtract_kernelEPfPKffllll:
	.zero		952


//--------------------- .nv.constant0._ZN9OwnTensor4cuda28extract_target_logits_kernelEPKfS2_Pfllll --------------------------
	.section	.nv.constant0._ZN9OwnTensor4cuda28extract_target_logits_kernelEPKfS2_Pfllll,"a",@progbits
	.sectionflags	@""
	.align	4
.nv.constant0._ZN9OwnTensor4cuda28extract_target_logits_kernelEPKfS2_Pfllll:
	.zero		952


//--------------------- .nv.constant0._ZN9OwnTensor4cuda20rescale_probs_kernelEPfPKfll --------------------------
	.section	.nv.constant0._ZN9OwnTensor4cuda20rescale_probs_kernelEPfPKfll,"a",@progbits
	.sectionflags	@""
	.align	4
.nv.constant0._ZN9OwnTensor4cuda20rescale_probs_kernelEPfPKfll:
	.zero		928


//--------------------- .nv.constant0._ZN9OwnTensor4cuda22normalize_probs_kernelEPfPKfll --------------------------
	.section	.nv.constant0._ZN9OwnTensor4cuda22normalize_probs_kernelEPfPKfll,"a",@progbits
	.sectionflags	@""
	.align	4
.nv.constant0._ZN9OwnTensor4cuda22normalize_probs_kernelEPfPKfll:
	.zero		928


//--------------------- .nv.constant0._ZN9OwnTensor4cuda38vocab_parallel_ce_fused_forward_kernelEPKfS2_PfS3_S3_S3_ll --------------------------
	.section	.nv.constant0._ZN9OwnTensor4cuda38vocab_parallel_ce_fused_forward_kernelEPKfS2_PfS3_S3_S3_ll,"a",@progbits
	.sectionflags	@""
	.align	4
.nv.constant0._ZN9OwnTensor4cuda38vocab_parallel_ce_fused_forward_kernelEPKfS2_PfS3_S3_S3_ll:
	.zero		960


//--------------------- SYMBOLS --------------------------

	.type		.nv.reservedSmem.offset0,@object
	.size		.nv.reservedSmem.offset0,0x4
	.type		.nv.reservedSmem.cap,@object
	.size		.nv.reservedSmem.cap,0x4
